	.target	sm_100a

	.elftype	@"ET_EXEC"


//--------------------- .note.nv.tkinfo           --------------------------
	.section	.note.nv.tkinfo,"",@"SHT_NOTE"
	.sectionflags	@"SHF_NOTE_NV_TKINFO"
	.tkinfo
        /*0018*/ 	.word	0x00000002
        /*0030*/ 	.string	""
        /*0030*/ 	.string	"ptxas"
        /*0030*/ 	.string	"Cuda compilation tools, release 13.0, V13.0.88"
        /*0030*/ 	.string	"Build cuda_13.0.r13.0/compiler.36424714_0"
        /*0030*/ 	.string	"-arch sm_100a -m 64 "



//--------------------- .note.nv.cuinfo           --------------------------
	.section	.note.nv.cuinfo,"",@"SHT_NOTE"
	.sectionflags	@"SHF_NOTE_NV_CUINFO"
        /*0018*/ 	.short	0x0002
        /*001a*/ 	.short	0x0064
        /*001c*/ 	.short	0x0082
	.zero		2


//--------------------- .nv.info                  --------------------------
	.section	.nv.info,"",@"SHT_CUDA_INFO"
	.align	4


	//----- nvinfo : EIATTR_REGCOUNT
	.align		4
        /*0000*/ 	.byte	0x04, 0x2f
        /*0002*/ 	.short	(.L_19 - .L_18)
	.align		4
.L_18:
        /*0004*/ 	.word	index@(_ZN7cutlass13device_kernelINS_4gemm6kernel13GemmUniversalIN4cute5tupleIJiiiiEEENS1_10collective13CollectiveMmaINS1_35MainloopSm100TmaUmmaWarpSpecializedILi3ELi2ELi4ENS5_IJNS4_1CILi2EEESB_NSA_ILi1EEEEEEEENS5_IJNSA_ILi64EEESF_SF_EEENS_12float_e5m2_tENS5_IJlSC_lEEESH_SI_NS4_8TiledMMAINS4_8MMA_AtomIJNS4_10MMA_TraitsINS4_19SM100_MMA_F8F6F4_SSEJSH_SH_fSF_SF_NS4_17integral_constantINS4_4UMMA5MajorELSP_0EEESQ_NSN_INSO_7ScaleInELSR_0EEESS_EEEEEENS4_6LayoutINS5_IJSC_SC_SC_EEENS5_IJNSA_ILi0EEESX_SX_EEEEENS5_IJNS4_10UnderscoreES10_S10_EEEEENS4_23SM90_TMA_LOAD_MULTICASTENS4_14ComposedLayoutINS4_7SwizzleILi2ELi4ELi3EEENS4_18smem_ptr_flag_bitsILi8EEENSV_INS5_IJNSA_ILi8EEESF_EEENS5_IJSF_SC_EEEEEEEvNS4_8identityES13_S1D_vS1E_EENS_8epilogue10collective18CollectiveEpilogueINS1G_23Sm100TmaWarpSpecializedILi1ELi1ELi32ELb0ELb0EEEJSG_NS5_IJNSV_ISF_SC_EES1L_EEESH_SI_SH_SI_NS1G_6fusion15FusionCallbacksIS1K_NS1N_17LinearCombinationISH_fSH_fLNS_15FloatRoundStyleE2EEESG_S1M_JEEENS4_5SM1004TMEM4LOAD26SM100_TMEM_LOAD_16dp32b32xENS4_13SM90_TMA_LOADES1D_NS4_39AutoVectorizingCopyWithAssumedAlignmentILi128EEENS4_14SM90_TMA_STOREES1D_S1Z_S1Z_EEEvvEEEEvNT_6ParamsE)
        /*0008*/ 	.word	0x00000059


	//----- nvinfo : EIATTR_FRAME_SIZE
	.align		4
.L_19:
        /*000c*/ 	.byte	0x04, 0x11
        /*000e*/ 	.short	(.L_21 - .L_20)
	.align		4
.L_20:
        /*0010*/ 	.word	index@($__internal_2_$__cuda_sm10x_tcgen05_guardrail_trap_unallocated_columns_being_dealloced)
        /*0014*/ 	.word	0x00000000


	//----- nvinfo : EIATTR_FRAME_SIZE
	.align		4
.L_21:
        /*0018*/ 	.byte	0x04, 0x11
        /*001a*/ 	.short	(.L_23 - .L_22)
	.align		4
.L_22:
        /*001c*/ 	.word	index@($__internal_1_$__cuda_sm10x_tcgen05_guardrail_trap_phase_invalid_during_alloc)
        /*0020*/ 	.word	0x00000000


	//----- nvinfo : EIATTR_FRAME_SIZE
	.align		4
.L_23:
        /*0024*/ 	.byte	0x04, 0x11
        /*0026*/ 	.short	(.L_25 - .L_24)
	.align		4
.L_24:
        /*0028*/ 	.word	index@($__internal_0_$__cuda_sm10x_tcgen05_guardrail_trap_col_being_dealloced_not_returned_by_alloc)
        /*002c*/ 	.word	0x00000000


	//----- nvinfo : EIATTR_FRAME_SIZE
	.align		4
.L_25:
        /*0030*/ 	.byte	0x04, 0x11
        /*0032*/ 	.short	(.L_27 - .L_26)
	.align		4
.L_26:
        /*0034*/ 	.word	index@(_ZN7cutlass13device_kernelINS_4gemm6kernel13GemmUniversalIN4cute5tupleIJiiiiEEENS1_10collective13CollectiveMmaINS1_35MainloopSm100TmaUmmaWarpSpecializedILi3ELi2ELi4ENS5_IJNS4_1CILi2EEESB_NSA_ILi1EEEEEEEENS5_IJNSA_ILi64EEESF_SF_EEENS_12float_e5m2_tENS5_IJlSC_lEEESH_SI_NS4_8TiledMMAINS4_8MMA_AtomIJNS4_10MMA_TraitsINS4_19SM100_MMA_F8F6F4_SSEJSH_SH_fSF_SF_NS4_17integral_constantINS4_4UMMA5MajorELSP_0EEESQ_NSN_INSO_7ScaleInELSR_0EEESS_EEEEEENS4_6LayoutINS5_IJSC_SC_SC_EEENS5_IJNSA_ILi0EEESX_SX_EEEEENS5_IJNS4_10UnderscoreES10_S10_EEEEENS4_23SM90_TMA_LOAD_MULTICASTENS4_14ComposedLayoutINS4_7SwizzleILi2ELi4ELi3EEENS4_18smem_ptr_flag_bitsILi8EEENSV_INS5_IJNSA_ILi8EEESF_EEENS5_IJSF_SC_EEEEEEEvNS4_8identityES13_S1D_vS1E_EENS_8epilogue10collective18CollectiveEpilogueINS1G_23Sm100TmaWarpSpecializedILi1ELi1ELi32ELb0ELb0EEEJSG_NS5_IJNSV_ISF_SC_EES1L_EEESH_SI_SH_SI_NS1G_6fusion15FusionCallbacksIS1K_NS1N_17LinearCombinationISH_fSH_fLNS_15FloatRoundStyleE2EEESG_S1M_JEEENS4_5SM1004TMEM4LOAD26SM100_TMEM_LOAD_16dp32b32xENS4_13SM90_TMA_LOADES1D_NS4_39AutoVectorizingCopyWithAssumedAlignmentILi128EEENS4_14SM90_TMA_STOREES1D_S1Z_S1Z_EEEvvEEEEvNT_6ParamsE)
        /*0038*/ 	.word	0x00000000


	//----- nvinfo : EIATTR_MIN_STACK_SIZE
	.align		4
.L_27:
        /*003c*/ 	.byte	0x04, 0x12
        /*003e*/ 	.short	(.L_29 - .L_28)
	.align		4
.L_28:
        /*0040*/ 	.word	index@(_ZN7cutlass13device_kernelINS_4gemm6kernel13GemmUniversalIN4cute5tupleIJiiiiEEENS1_10collective13CollectiveMmaINS1_35MainloopSm100TmaUmmaWarpSpecializedILi3ELi2ELi4ENS5_IJNS4_1CILi2EEESB_NSA_ILi1EEEEEEEENS5_IJNSA_ILi64EEESF_SF_EEENS_12float_e5m2_tENS5_IJlSC_lEEESH_SI_NS4_8TiledMMAINS4_8MMA_AtomIJNS4_10MMA_TraitsINS4_19SM100_MMA_F8F6F4_SSEJSH_SH_fSF_SF_NS4_17integral_constantINS4_4UMMA5MajorELSP_0EEESQ_NSN_INSO_7ScaleInELSR_0EEESS_EEEEEENS4_6LayoutINS5_IJSC_SC_SC_EEENS5_IJNSA_ILi0EEESX_SX_EEEEENS5_IJNS4_10UnderscoreES10_S10_EEEEENS4_23SM90_TMA_LOAD_MULTICASTENS4_14ComposedLayoutINS4_7SwizzleILi2ELi4ELi3EEENS4_18smem_ptr_flag_bitsILi8EEENSV_INS5_IJNSA_ILi8EEESF_EEENS5_IJSF_SC_EEEEEEEvNS4_8identityES13_S1D_vS1E_EENS_8epilogue10collective18CollectiveEpilogueINS1G_23Sm100TmaWarpSpecializedILi1ELi1ELi32ELb0ELb0EEEJSG_NS5_IJNSV_ISF_SC_EES1L_EEESH_SI_SH_SI_NS1G_6fusion15FusionCallbacksIS1K_NS1N_17LinearCombinationISH_fSH_fLNS_15FloatRoundStyleE2EEESG_S1M_JEEENS4_5SM1004TMEM4LOAD26SM100_TMEM_LOAD_16dp32b32xENS4_13SM90_TMA_LOADES1D_NS4_39AutoVectorizingCopyWithAssumedAlignmentILi128EEENS4_14SM90_TMA_STOREES1D_S1Z_S1Z_EEEvvEEEEvNT_6ParamsE)
        /*0044*/ 	.word	0x00000000
.L_29:


//--------------------- .nv.compat                --------------------------
	.section	.nv.compat,"",@"SHT_CUDA_COMPAT_INFO"
	.align	4
        /*0000*/ 	.byte	0x02, 0x09, 0x01, 0x00, 0x02, 0x02, 0x02, 0x00, 0x02, 0x05, 0x05, 0x00, 0x03, 0x07, 0x01, 0x01
        /*0010*/ 	.byte	0x02, 0x03, 0x01, 0x00, 0x02, 0x06, 0x01, 0x00, 0x04, 0x0b, 0x08, 0x00, 0x09, 0x00, 0x00, 0x00
        /*0020*/ 	.byte	0x00, 0x00, 0x00, 0x00


//--------------------- .nv.info._ZN7cutlass13device_kernelINS_4gemm6kernel13GemmUniversalIN4cute5tupleIJiiiiEEENS1_10collective13CollectiveMmaINS1_35MainloopSm100TmaUmmaWarpSpecializedILi3ELi2ELi4ENS5_IJNS4_1CILi2EEESB_NSA_ILi1EEEEEEEENS5_IJNSA_ILi64EEESF_SF_EEENS_12float_e5m2_tENS5_IJlSC_lEEESH_SI_NS4_8TiledMMAINS4_8MMA_AtomIJNS4_10MMA_TraitsINS4_19SM100_MMA_F8F6F4_SSEJSH_SH_fSF_SF_NS4_17integral_constantINS4_4UMMA5MajorELSP_0EEESQ_NSN_INSO_7ScaleInELSR_0EEESS_EEEEEENS4_6LayoutINS5_IJSC_SC_SC_EEENS5_IJNSA_ILi0EEESX_SX_EEEEENS5_IJNS4_10UnderscoreES10_S10_EEEEENS4_23SM90_TMA_LOAD_MULTICASTENS4_14ComposedLayoutINS4_7SwizzleILi2ELi4ELi3EEENS4_18smem_ptr_flag_bitsILi8EEENSV_INS5_IJNSA_ILi8EEESF_EEENS5_IJSF_SC_EEEEEEEvNS4_8identityES13_S1D_vS1E_EENS_8epilogue10collective18CollectiveEpilogueINS1G_23Sm100TmaWarpSpecializedILi1ELi1ELi32ELb0ELb0EEEJSG_NS5_IJNSV_ISF_SC_EES1L_EEESH_SI_SH_SI_NS1G_6fusion15FusionCallbacksIS1K_NS1N_17LinearCombinationISH_fSH_fLNS_15FloatRoundStyleE2EEESG_S1M_JEEENS4_5SM1004TMEM4LOAD26SM100_TMEM_LOAD_16dp32b32xENS4_13SM90_TMA_LOADES1D_NS4_39AutoVectorizingCopyWithAssumedAlignmentILi128EEENS4_14SM90_TMA_STOREES1D_S1Z_S1Z_EEEvvEEEEvNT_6ParamsE --------------------------
	.section	.nv.info._ZN7cutlass13device_kernelINS_4gemm6kernel13GemmUniversalIN4cute5tupleIJiiiiEEENS1_10collective13CollectiveMmaINS1_35MainloopSm100TmaUmmaWarpSpecializedILi3ELi2ELi4ENS5_IJNS4_1CILi2EEESB_NSA_ILi1EEEEEEEENS5_IJNSA_ILi64EEESF_SF_EEENS_12float_e5m2_tENS5_IJlSC_lEEESH_SI_NS4_8TiledMMAINS4_8MMA_AtomIJNS4_10MMA_TraitsINS4_19SM100_MMA_F8F6F4_SSEJSH_SH_fSF_SF_NS4_17integral_constantINS4_4UMMA5MajorELSP_0EEESQ_NSN_INSO_7ScaleInELSR_0EEESS_EEEEEENS4_6LayoutINS5_IJSC_SC_SC_EEENS5_IJNSA_ILi0EEESX_SX_EEEEENS5_IJNS4_10UnderscoreES10_S10_EEEEENS4_23SM90_TMA_LOAD_MULTICASTENS4_14ComposedLayoutINS4_7SwizzleILi2ELi4ELi3EEENS4_18smem_ptr_flag_bitsILi8EEENSV_INS5_IJNSA_ILi8EEESF_EEENS5_IJSF_SC_EEEEEEEvNS4_8identityES13_S1D_vS1E_EENS_8epilogue10collective18CollectiveEpilogueINS1G_23Sm100TmaWarpSpecializedILi1ELi1ELi32ELb0ELb0EEEJSG_NS5_IJNSV_ISF_SC_EES1L_EEESH_SI_SH_SI_NS1G_6fusion15FusionCallbacksIS1K_NS1N_17LinearCombinationISH_fSH_fLNS_15FloatRoundStyleE2EEESG_S1M_JEEENS4_5SM1004TMEM4LOAD26SM100_TMEM_LOAD_16dp32b32xENS4_13SM90_TMA_LOADES1D_NS4_39AutoVectorizingCopyWithAssumedAlignmentILi128EEENS4_14SM90_TMA_STOREES1D_S1Z_S1Z_EEEvvEEEEvNT_6ParamsE,"",@"SHT_CUDA_INFO"
	.sectionflags	@""
	.align	4


	//----- nvinfo : EIATTR_CUDA_API_VERSION
	.align		4
        /*0000*/ 	.byte	0x04, 0x37
        /*0002*/ 	.short	(.L_31 - .L_30)
.L_30:
        /*0004*/ 	.word	0x00000082


	//----- nvinfo : EIATTR_KPARAM_INFO
	.align		4
.L_31:
        /*0008*/ 	.byte	0x04, 0x17
        /*000a*/ 	.short	(.L_33 - .L_32)
.L_32:
        /*000c*/ 	.word	0x00000000
        /*0010*/ 	.short	0x0000
        /*0012*/ 	.short	0x0000
        /*0014*/ 	.byte	0x00, 0xf0, 0x01, 0x20


	//----- nvinfo : EIATTR_AT_ENTRY_FRAGMENTS
	.align		4
.L_33:
        /*0018*/ 	.byte	0x04, 0x4f
        /*001a*/ 	.short	(.L_35 - .L_34)


	//   ....[0]....
.L_34:
        /*001c*/ 	.word	0x00000006


	//----- nvinfo : EIATTR_RESERVED_SMEM_USED
	.align		4
.L_35:
        /*0020*/ 	.byte	0x01, 0x41
	.zero		2


	//----- nvinfo : EIATTR_SPARSE_MMA_MASK
	.align		4
        /*0024*/ 	.byte	0x03, 0x50
        /*0026*/ 	.short	0x0000


	//----- nvinfo : EIATTR_TCGEN05_1CTA_USED
	.align		4
        /*0028*/ 	.byte	0x01, 0x51
	.zero		2


	//----- nvinfo : EIATTR_MAXREG_COUNT
	.align		4
        /*002c*/ 	.byte	0x03, 0x1b
        /*002e*/ 	.short	0x00ff


	//----- nvinfo : EIATTR_NUM_BARRIERS
	.align		4
        /*0030*/ 	.byte	0x02, 0x4c
        /*0032*/ 	.byte	0x07
	.zero		1


	//----- nvinfo : EIATTR_EXTERNS
	.align		4
        /*0034*/ 	.byte	0x04, 0x0f
        /*0036*/ 	.short	(.L_37 - .L_36)


	//   ....[0]....
	.align		4
.L_36:
        /*0038*/ 	.word	index@(__assertfail)


	//----- nvinfo : EIATTR_MERCURY_ISA_VERSION
	.align		4
.L_37:
        /*003c*/ 	.byte	0x03, 0x5f
        /*003e*/ 	.short	0x0101


	//----- nvinfo : EIATTR_INT_WARP_WIDE_INSTR_OFFSETS
	.align		4
        /*0040*/ 	.byte	0x04, 0x31
        /*0042*/ 	.short	(.L_39 - .L_38)


	//   ....[0]....
.L_38:
        /*0044*/ 	.word	0x00003c30


	//   ....[1]....
        /*0048*/ 	.word	0x00003c60


	//   ....[2]....
        /*004c*/ 	.word	0x00003c80


	//   ....[3]....
        /*0050*/ 	.word	0x000047b0


	//   ....[4]....
        /*0054*/ 	.word	0x00004860


	//----- nvinfo : EIATTR_COOP_GROUP_MASK_REGIDS
	.align		4
.L_39:
        /*0058*/ 	.byte	0x04, 0x29
        /*005a*/ 	.short	(.L_41 - .L_40)


	//   ....[0]....
.L_40:
        /*005c*/ 	.word	0xffffffff


	//   ....[1]....
        /*0060*/ 	.word	0xffffffff


	//   ....[2]....
        /*0064*/ 	.word	0xffffffff


	//   ....[3]....
        /*0068*/ 	.word	0xffffffff


	//   ....[4]....
        /*006c*/ 	.word	0xffffffff


	//   ....[5]....
        /*0070*/ 	.word	0xffffffff


	//   ....[6]....
        /*0074*/ 	.word	0xffffffff


	//   ....[7]....
        /*0078*/ 	.word	0xffffffff


	//   ....[8]....
        /*007c*/ 	.word	0xffffffff


	//   ....[9]....
        /*0080*/ 	.word	0xffffffff


	//   ....[10]....
        /*0084*/ 	.word	0xffffffff


	//   ....[11]....
        /*0088*/ 	.word	0xffffffff


	//   ....[12]....
        /*008c*/ 	.word	0xffffffff


	//   ....[13]....
        /*0090*/ 	.word	0xffffffff


	//----- nvinfo : EIATTR_COOP_GROUP_INSTR_OFFSETS
	.align		4
.L_41:
        /*0094*/ 	.byte	0x04, 0x28
        /*0096*/ 	.short	(.L_43 - .L_42)


	//   ....[0]....
.L_42:
        /*0098*/ 	.word	0x00000080


	//   ....[1]....
        /*009c*/ 	.word	0x000004e0


	//   ....[2]....
        /*00a0*/ 	.word	0x00000670


	//   ....[3]....
        /*00a4*/ 	.word	0x000007b0


	//   ....[4]....
        /*00a8*/ 	.word	0x000008b0


	//   ....[5]....
        /*00ac*/ 	.word	0x00000a20


	//   ....[6]....
        /*00b0*/ 	.word	0x00000bc0


	//   ....[7]....
        /*00b4*/ 	.word	0x00000d70


	//   ....[8]....
        /*00b8*/ 	.word	0x000020f0


	//   ....[9]....
        /*00bc*/ 	.word	0x00002f00


	//   ....[10]....
        /*00c0*/ 	.word	0x00003110


	//   ....[11]....
        /*00c4*/ 	.word	0x00003140


	//   ....[12]....
        /*00c8*/ 	.word	0x00003b10


	//   ....[13]....
        /*00cc*/ 	.word	0x00003d40


	//----- nvinfo : EIATTR_VRC_CTA_INIT_COUNT
	.align		4
.L_43:
        /*00d0*/ 	.byte	0x02, 0x4a
        /*00d2*/ 	.byte	0x80
	.zero		1


	//----- nvinfo : EIATTR_SYSCALL_OFFSETS
	.align		4
        /*00d4*/ 	.byte	0x04, 0x46
        /*00d6*/ 	.short	(.L_45 - .L_44)


	//   ....[0]....
.L_44:
        /*00d8*/ 	.word	0x000053d0


	//   ....[1]....
        /*00dc*/ 	.word	0x00005510


	//   ....[2]....
        /*00e0*/ 	.word	0x00005c90


	//----- nvinfo : EIATTR_MBARRIER_INSTR_OFFSETS
	.align		4
.L_45:
        /*00e4*/ 	.byte	0x04, 0x39
        /*00e6*/ 	.short	(.L_47 - .L_46)


	//   ....[0]....
.L_46:
        /*00e8*/ 	.word	0x00000600
        /*00ec*/ 	.word	0x000000ff
        /*00f0*/ 	.word	0x00000000
        /*00f4*/ 	.short	0x0100
        /*00f6*/ 	.byte	0x04
	.zero		1


	//   ....[1]....
        /*00f8*/ 	.word	0x00000610
        /*00fc*/ 	.word	0x000000ff
        /*0100*/ 	.word	0x00000018
        /*0104*/ 	.short	0x0100
        /*0106*/ 	.byte	0x04
	.zero		1


	//   ....[2]....
        /*0108*/ 	.word	0x00000620
        /*010c*/ 	.word	0x000000ff
        /*0110*/ 	.word	0x00000008
        /*0114*/ 	.short	0x0100
        /*0116*/ 	.byte	0x04
	.zero		1


	//   ....[3]....
        /*0118*/ 	.word	0x00000630
        /*011c*/ 	.word	0x000000ff
        /*0120*/ 	.word	0x00000020
        /*0124*/ 	.short	0x0100
        /*0126*/ 	.byte	0x04
	.zero		1


	//   ....[4]....
        /*0128*/ 	.word	0x00000640
        /*012c*/ 	.word	0x000000ff
        /*0130*/ 	.word	0x00000010
        /*0134*/ 	.short	0x0100
        /*0136*/ 	.byte	0x04
	.zero		1


	//   ....[5]....
        /*0138*/ 	.word	0x00000650
        /*013c*/ 	.word	0x000000ff
        /*0140*/ 	.word	0x00000028
        /*0144*/ 	.short	0x0100
        /*0146*/ 	.byte	0x04
	.zero		1


	//   ....[6]....
        /*0148*/ 	.word	0x00000780
        /*014c*/ 	.word	0x000000ff
        /*0150*/ 	.word	0x00000030
        /*0154*/ 	.short	0x0100
        /*0156*/ 	.byte	0x04
	.zero		1


	//   ....[7]....
        /*0158*/ 	.word	0x00000790
        /*015c*/ 	.word	0x000000ff
        /*0160*/ 	.word	0x00000038
        /*0164*/ 	.short	0x0100
        /*0166*/ 	.byte	0x04
	.zero		1


	//   ....[8]....
        /*0168*/ 	.word	0x00000880
        /*016c*/ 	.word	0x000000ff
        /*0170*/ 	.word	0x00000040
        /*0174*/ 	.short	0x0100
        /*0176*/ 	.byte	0x06
	.zero		1


	//   ....[9]....
        /*0178*/ 	.word	0x00000890
        /*017c*/ 	.word	0x000000ff
        /*0180*/ 	.word	0x00000048
        /*0184*/ 	.short	0x0100
        /*0186*/ 	.byte	0x06
	.zero		1


	//   ....[10]....
        /*0188*/ 	.word	0x000009d0
        /*018c*/ 	.word	0x000000ff
        /*0190*/ 	.word	0x00000050
        /*0194*/ 	.short	0x0100
        /*0196*/ 	.byte	0x06
	.zero		1


	//   ....[11]....
        /*0198*/ 	.word	0x000009e0
        /*019c*/ 	.word	0x000000ff
        /*01a0*/ 	.word	0x00000060
        /*01a4*/ 	.short	0x0100
        /*01a6*/ 	.byte	0x06
	.zero		1


	//   ....[12]....
        /*01a8*/ 	.word	0x000009f0
        /*01ac*/ 	.word	0x000000ff
        /*01b0*/ 	.word	0x00000058
        /*01b4*/ 	.short	0x0100
        /*01b6*/ 	.byte	0x06
	.zero		1


	//   ....[13]....
        /*01b8*/ 	.word	0x00000a00
        /*01bc*/ 	.word	0x000000ff
        /*01c0*/ 	.word	0x00000068
        /*01c4*/ 	.short	0x0100
        /*01c6*/ 	.byte	0x06
	.zero		1


	//   ....[14]....
        /*01c8*/ 	.word	0x00000b30
        /*01cc*/ 	.word	0x000000ff
        /*01d0*/ 	.word	0x00000070
        /*01d4*/ 	.short	0x0100
        /*01d6*/ 	.byte	0x04
	.zero		1


	//   ....[15]....
        /*01d8*/ 	.word	0x00000b40
        /*01dc*/ 	.word	0x000000ff
        /*01e0*/ 	.word	0x00000090
        /*01e4*/ 	.short	0x0100
        /*01e6*/ 	.byte	0x04
	.zero		1


	//   ....[16]....
        /*01e8*/ 	.word	0x00000b50
        /*01ec*/ 	.word	0x000000ff
        /*01f0*/ 	.word	0x00000078
        /*01f4*/ 	.short	0x0100
        /*01f6*/ 	.byte	0x04
	.zero		1


	//   ....[17]....
        /*01f8*/ 	.word	0x00000b60
        /*01fc*/ 	.word	0x000000ff
        /*0200*/ 	.word	0x00000098
        /*0204*/ 	.short	0x0100
        /*0206*/ 	.byte	0x04
	.zero		1


	//   ....[18]....
        /*0208*/ 	.word	0x00000b70
        /*020c*/ 	.word	0x000000ff
        /*0210*/ 	.word	0x00000080
        /*0214*/ 	.short	0x0100
        /*0216*/ 	.byte	0x04
	.zero		1


	//   ....[19]....
        /*0218*/ 	.word	0x00000b80
        /*021c*/ 	.word	0x000000ff
        /*0220*/ 	.word	0x000000a0
        /*0224*/ 	.short	0x0100
        /*0226*/ 	.byte	0x04
	.zero		1


	//   ....[20]....
        /*0228*/ 	.word	0x00000b90
        /*022c*/ 	.word	0x000000ff
        /*0230*/ 	.word	0x00000088
        /*0234*/ 	.short	0x0100
        /*0236*/ 	.byte	0x04
	.zero		1


	//   ....[21]....
        /*0238*/ 	.word	0x00000ba0
        /*023c*/ 	.word	0x000000ff
        /*0240*/ 	.word	0x000000a8
        /*0244*/ 	.short	0x0100
        /*0246*/ 	.byte	0x04
	.zero		1


	//   ....[22]....
        /*0248*/ 	.word	0x00000c90
        /*024c*/ 	.word	0x000000ff
        /*0250*/ 	.word	0x000000b0
        /*0254*/ 	.short	0x0100
        /*0256*/ 	.byte	0x04
	.zero		1


	//   ....[23]....
        /*0258*/ 	.word	0x00000ca0
        /*025c*/ 	.word	0x000000ff
        /*0260*/ 	.word	0x000000c0
        /*0264*/ 	.short	0x0100
        /*0266*/ 	.byte	0x04
	.zero		1


	//   ....[24]....
        /*0268*/ 	.word	0x00000cb0
        /*026c*/ 	.word	0x000000ff
        /*0270*/ 	.word	0x000000b8
        /*0274*/ 	.short	0x0100
        /*0276*/ 	.byte	0x04
	.zero		1


	//   ....[25]....
        /*0278*/ 	.word	0x00000cc0
        /*027c*/ 	.word	0x000000ff
        /*0280*/ 	.word	0x000000c8
        /*0284*/ 	.short	0x0100
        /*0286*/ 	.byte	0x04
	.zero		1


	//   ....[26]....
        /*0288*/ 	.word	0x00001920
        /*028c*/ 	.word	0x00000000
        /*0290*/ 	.word	0x000000c0
        /*0294*/ 	.short	0x010a
        /*0296*/ 	.byte	0xff
	.zero		1


	//   ....[27]....
        /*0298*/ 	.word	0x00001950
        /*029c*/ 	.word	0x00000000
        /*02a0*/ 	.word	0x000000b0
        /*02a4*/ 	.short	0x0101
        /*02a6*/ 	.byte	0xff
	.zero		1


	//   ....[28]....
        /*02a8*/ 	.word	0x00001a30
        /*02ac*/ 	.word	0x000000ff
        /*02b0*/ 	.word	0x00000018
        /*02b4*/ 	.short	0x010a
        /*02b6*/ 	.byte	0x04
	.zero		1


	//   ....[29]....
        /*02b8*/ 	.word	0x00001ab0
        /*02bc*/ 	.word	0x000000ff
        /*02c0*/ 	.word	0x00000018
        /*02c4*/ 	.short	0x010a
        /*02c6*/ 	.byte	0x21
	.zero		1


	//   ....[30]....
        /*02c8*/ 	.word	0x00001c40
        /*02cc*/ 	.word	0x000000ff
        /*02d0*/ 	.word	0x00000018
        /*02d4*/ 	.short	0x010a
        /*02d6*/ 	.byte	0x08
	.zero		1


	//   ....[31]....
        /*02d8*/ 	.word	0x00001d80
        /*02dc*/ 	.word	0x000000ff
        /*02e0*/ 	.word	0x00000048
        /*02e4*/ 	.short	0x0101
        /*02e6*/ 	.byte	0x06
	.zero		1


	//   ....[32]....
        /*02e8*/ 	.word	0x00001da0
        /*02ec*/ 	.word	0x000000ff
        /*02f0*/ 	.word	0x00000018
        /*02f4*/ 	.short	0x010a
        /*02f6*/ 	.byte	0x04
	.zero		1


	//   ....[33]....
        /*02f8*/ 	.word	0x00001e20
        /*02fc*/ 	.word	0x000000ff
        /*0300*/ 	.word	0x00000018
        /*0304*/ 	.short	0x010a
        /*0306*/ 	.byte	0x11
	.zero		1


	//   ....[34]....
        /*0308*/ 	.word	0x00001fb0
        /*030c*/ 	.word	0x000000ff
        /*0310*/ 	.word	0x00000018
        /*0314*/ 	.short	0x010a
        /*0316*/ 	.byte	0x07
	.zero		1


	//   ....[35]....
        /*0318*/ 	.word	0x00002120
        /*031c*/ 	.word	0x00000003
        /*0320*/ 	.word	0x00000050
        /*0324*/ 	.short	0x010a
        /*0326*/ 	.byte	0xff
	.zero		1


	//   ....[36]....
        /*0328*/ 	.word	0x00002270
        /*032c*/ 	.word	0x00000000
        /*0330*/ 	.word	0x00000000
        /*0334*/ 	.short	0x0101
        /*0336*/ 	.byte	0xff
	.zero		1


	//   ....[37]....
        /*0338*/ 	.word	0x00002810
        /*033c*/ 	.word	0x000000ff
        /*0340*/ 	.word	0x00000000
        /*0344*/ 	.short	0x010a
        /*0346*/ 	.byte	0x04
	.zero		1


	//   ....[38]....
        /*0348*/ 	.word	0x000028a0
        /*034c*/ 	.word	0x000000ff
        /*0350*/ 	.word	0x00000000
        /*0354*/ 	.short	0x010a
        /*0356*/ 	.byte	0x05
	.zero		1


	//   ....[39]....
        /*0358*/ 	.word	0x00002940
        /*035c*/ 	.word	0x00000000
        /*0360*/ 	.word	0x00000000
        /*0364*/ 	.short	0x010a
        /*0366*/ 	.byte	0xff
	.zero		1


	//   ....[40]....
        /*0368*/ 	.word	0x00002a60
        /*036c*/ 	.word	0x00000002
        /*0370*/ 	.word	0x000000b0
        /*0374*/ 	.short	0x010a
        /*0376*/ 	.byte	0xff
	.zero		1


	//   ....[41]....
        /*0378*/ 	.word	0x00002ad0
        /*037c*/ 	.word	0x00000002
        /*0380*/ 	.word	0x00000000
        /*0384*/ 	.short	0x0101
        /*0386*/ 	.byte	0xff
	.zero		1


	//   ....[42]....
        /*0388*/ 	.word	0x00002af0
        /*038c*/ 	.word	0x000000ff
        /*0390*/ 	.word	0x00000060
        /*0394*/ 	.short	0x010a
        /*0396*/ 	.byte	0x04
	.zero		1


	//   ....[43]....
        /*0398*/ 	.word	0x00002c10
        /*039c*/ 	.word	0x00000002
        /*03a0*/ 	.word	0x00000050
        /*03a4*/ 	.short	0x010a
        /*03a6*/ 	.byte	0xff
	.zero		1


	//   ....[44]....
        /*03a8*/ 	.word	0x00002d10
        /*03ac*/ 	.word	0x00000002
        /*03b0*/ 	.word	0x00000000
        /*03b4*/ 	.short	0x0101
        /*03b6*/ 	.byte	0xff
	.zero		1


	//   ....[45]....
        /*03b8*/ 	.word	0x00002da0
        /*03bc*/ 	.word	0x000000ff
        /*03c0*/ 	.word	0x00000060
        /*03c4*/ 	.short	0x0106
        /*03c6*/ 	.byte	0x04
	.zero		1


	//   ....[46]....
        /*03c8*/ 	.word	0x00002dc0
        /*03cc*/ 	.word	0x000000ff
        /*03d0*/ 	.word	0x00000060
        /*03d4*/ 	.short	0x010a
        /*03d6*/ 	.byte	0x04
	.zero		1


	//   ....[47]....
        /*03d8*/ 	.word	0x00002e50
        /*03dc*/ 	.word	0x000000ff
        /*03e0*/ 	.word	0x00000060
        /*03e4*/ 	.short	0x0106
        /*03e6*/ 	.byte	0x07
	.zero		1


	//   ....[48]....
        /*03e8*/ 	.word	0x00002e90
        /*03ec*/ 	.word	0x00000000
        /*03f0*/ 	.word	0x00000060
        /*03f4*/ 	.short	0x010a
        /*03f6*/ 	.byte	0xff
	.zero		1


	//   ....[49]....
        /*03f8*/ 	.word	0x000033a0
        /*03fc*/ 	.word	0x00000000
        /*0400*/ 	.word	0x00000050
        /*0404*/ 	.short	0x010a
        /*0406*/ 	.byte	0xff
	.zero		1


	//   ....[50]....
        /*0408*/ 	.word	0x000034a0
        /*040c*/ 	.word	0x00000003
        /*0410*/ 	.word	0x00000000
        /*0414*/ 	.short	0x0101
        /*0416*/ 	.byte	0xff
	.zero		1


	//   ....[51]....
        /*0418*/ 	.word	0x000034b0
        /*041c*/ 	.word	0x000000ff
        /*0420*/ 	.word	0x00000000
        /*0424*/ 	.short	0x010a
        /*0426*/ 	.byte	0x04
	.zero		1


	//   ....[52]....
        /*0428*/ 	.word	0x00003530
        /*042c*/ 	.word	0x000000ff
        /*0430*/ 	.word	0x00000090
        /*0434*/ 	.short	0x010a
        /*0436*/ 	.byte	0x17
	.zero		1


	//   ....[53]....
        /*0438*/ 	.word	0x00003610
        /*043c*/ 	.word	0x000000ff
        /*0440*/ 	.word	0x00000000
        /*0444*/ 	.short	0x010a
        /*0446*/ 	.byte	0x05
	.zero		1


	//   ....[54]....
        /*0448*/ 	.word	0x00003750
        /*044c*/ 	.word	0x000000ff
        /*0450*/ 	.word	0x00000000
        /*0454*/ 	.short	0x010a
        /*0456*/ 	.byte	0x04
	.zero		1


	//   ....[55]....
        /*0458*/ 	.word	0x00003940
        /*045c*/ 	.word	0x000000ff
        /*0460*/ 	.word	0x00000000
        /*0464*/ 	.short	0x010a
        /*0466*/ 	.byte	0x04
	.zero		1


	//   ....[56]....
        /*0468*/ 	.word	0x000039d0
        /*046c*/ 	.word	0x000000ff
        /*0470*/ 	.word	0x00000000
        /*0474*/ 	.short	0x010a
        /*0476*/ 	.byte	0x05
	.zero		1


	//   ....[57]....
        /*0478*/ 	.word	0x00003a60
        /*047c*/ 	.word	0x000000ff
        /*0480*/ 	.word	0x00000000
        /*0484*/ 	.short	0x010a
        /*0486*/ 	.byte	0x05
	.zero		1


	//   ....[58]....
        /*0488*/ 	.word	0x00003af0
        /*048c*/ 	.word	0x000000ff
        /*0490*/ 	.word	0x00000000
        /*0494*/ 	.short	0x010a
        /*0496*/ 	.byte	0x04
	.zero		1


	//   ....[59]....
        /*0498*/ 	.word	0x00003f90
        /*049c*/ 	.word	0x00000007
        /*04a0*/ 	.word	0x00000050
        /*04a4*/ 	.short	0x010a
        /*04a6*/ 	.byte	0xff
	.zero		1


	//   ....[60]....
        /*04a8*/ 	.word	0x00004100
        /*04ac*/ 	.word	0x00000000
        /*04b0*/ 	.word	0x00000000
        /*04b4*/ 	.short	0x0101
        /*04b6*/ 	.byte	0xff
	.zero		1


	//   ....[61]....
        /*04b8*/ 	.word	0x00004570
        /*04bc*/ 	.word	0x000000ff
        /*04c0*/ 	.word	0x00000048
        /*04c4*/ 	.short	0x010a
        /*04c6*/ 	.byte	0x11
	.zero		1


	//   ....[62]....
        /*04c8*/ 	.word	0x000046f0
        /*04cc*/ 	.word	0x000000ff
        /*04d0*/ 	.word	0x00000038
        /*04d4*/ 	.short	0x010a
        /*04d6*/ 	.byte	0x11
	.zero		1


	//   ....[63]....
        /*04d8*/ 	.word	0x00004900
        /*04dc*/ 	.word	0x000000ff
        /*04e0*/ 	.word	0x00000030
        /*04e4*/ 	.short	0x010b
        /*04e6*/ 	.byte	0x11
	.zero		1


	//   ....[64]....
        /*04e8*/ 	.word	0x00004910
        /*04ec*/ 	.word	0x000000ff
        /*04f0*/ 	.word	0x00000000
        /*04f4*/ 	.short	0x0101
        /*04f6*/ 	.byte	0x30
	.zero		1


	//   ....[65]....
        /*04f8*/ 	.word	0x00004950
        /*04fc*/ 	.word	0x00000000
        /*0500*/ 	.word	0x00000038
        /*0504*/ 	.short	0x010a
        /*0506*/ 	.byte	0xff
	.zero		1


	//   ....[66]....
        /*0508*/ 	.word	0x00004c90
        /*050c*/ 	.word	0x00000003
        /*0510*/ 	.word	0x00000050
        /*0514*/ 	.short	0x010a
        /*0516*/ 	.byte	0xff
	.zero		1


	//   ....[67]....
        /*0518*/ 	.word	0x00004e10
        /*051c*/ 	.word	0x00000000
        /*0520*/ 	.word	0x00000000
        /*0524*/ 	.short	0x0101
        /*0526*/ 	.byte	0xff
	.zero		1


	//   ....[68]....
        /*0528*/ 	.word	0x00005870
        /*052c*/ 	.word	0x000000ff
        /*0530*/ 	.word	0x00000030
        /*0534*/ 	.short	0x010a
        /*0536*/ 	.byte	0x2c
	.zero		1


	//   ....[69]....
        /*0538*/ 	.word	0x00005880
        /*053c*/ 	.word	0x00000016
        /*0540*/ 	.word	0x00000070
        /*0544*/ 	.short	0x010a
        /*0546*/ 	.byte	0xff
	.zero		1


	//   ....[70]....
        /*0548*/ 	.word	0x00005a30
        /*054c*/ 	.word	0x000000ff
        /*0550*/ 	.word	0x00000030
        /*0554*/ 	.short	0x010a
        /*0556*/ 	.byte	0x2c
	.zero		1


	//   ....[71]....
        /*0558*/ 	.word	0x00005b10
        /*055c*/ 	.word	0x000000ff
        /*0560*/ 	.word	0x00000000
        /*0564*/ 	.short	0x0101
        /*0566*/ 	.byte	0x04
	.zero		1


	//   ....[72]....
        /*0568*/ 	.word	0x00005b70
        /*056c*/ 	.word	0x00000016
        /*0570*/ 	.word	0x00000070
        /*0574*/ 	.short	0x010a
        /*0576*/ 	.byte	0xff
	.zero		1


	//   ....[73]....
        /*0578*/ 	.word	0x00005ee0
        /*057c*/ 	.word	0x000000ff
        /*0580*/ 	.word	0x00000000
        /*0584*/ 	.short	0x0101
        /*0586*/ 	.byte	0x04
	.zero		1


	//   ....[74]....
        /*0588*/ 	.word	0x000067c0
        /*058c*/ 	.word	0x00000000
        /*0590*/ 	.word	0x000000c0
        /*0594*/ 	.short	0x010a
        /*0596*/ 	.byte	0xff
	.zero		1


	//   ....[75]....
        /*0598*/ 	.word	0x00006820
        /*059c*/ 	.word	0x00000000
        /*05a0*/ 	.word	0x00000018
        /*05a4*/ 	.short	0x010a
        /*05a6*/ 	.byte	0xff
	.zero		1


	//   ....[76]....
        /*05a8*/ 	.word	0x00006880
        /*05ac*/ 	.word	0x00000000
        /*05b0*/ 	.word	0x00000018
        /*05b4*/ 	.short	0x010a
        /*05b6*/ 	.byte	0xff
	.zero		1


	//   ....[77]....
        /*05b8*/ 	.word	0x000068d0
        /*05bc*/ 	.word	0x00000003
        /*05c0*/ 	.word	0x00000050
        /*05c4*/ 	.short	0x010a
        /*05c6*/ 	.byte	0xff
	.zero		1


	//   ....[78]....
        /*05c8*/ 	.word	0x00006930
        /*05cc*/ 	.word	0x00000000
        /*05d0*/ 	.word	0x00000000
        /*05d4*/ 	.short	0x010a
        /*05d6*/ 	.byte	0xff
	.zero		1


	//   ....[79]....
        /*05d8*/ 	.word	0x00006990
        /*05dc*/ 	.word	0x00000000
        /*05e0*/ 	.word	0x00000000
        /*05e4*/ 	.short	0x010a
        /*05e6*/ 	.byte	0xff
	.zero		1


	//   ....[80]....
        /*05e8*/ 	.word	0x000069e0
        /*05ec*/ 	.word	0x00000002
        /*05f0*/ 	.word	0x000000b0
        /*05f4*/ 	.short	0x010a
        /*05f6*/ 	.byte	0xff
	.zero		1


	//   ....[81]....
        /*05f8*/ 	.word	0x00006a40
        /*05fc*/ 	.word	0x00000002
        /*0600*/ 	.word	0x00000060
        /*0604*/ 	.short	0x010a
        /*0606*/ 	.byte	0xff
	.zero		1


	//   ....[82]....
        /*0608*/ 	.word	0x00006a90
        /*060c*/ 	.word	0x00000002
        /*0610*/ 	.word	0x00000050
        /*0614*/ 	.short	0x010a
        /*0616*/ 	.byte	0xff
	.zero		1


	//   ....[83]....
        /*0618*/ 	.word	0x00006af0
        /*061c*/ 	.word	0x00000000
        /*0620*/ 	.word	0x00000060
        /*0624*/ 	.short	0x010a
        /*0626*/ 	.byte	0xff
	.zero		1


	//   ....[84]....
        /*0628*/ 	.word	0x00006b40
        /*062c*/ 	.word	0x00000000
        /*0630*/ 	.word	0x00000050
        /*0634*/ 	.short	0x010a
        /*0636*/ 	.byte	0xff
	.zero		1


	//   ....[85]....
        /*0638*/ 	.word	0x00006ba0
        /*063c*/ 	.word	0x00000002
        /*0640*/ 	.word	0x00000090
        /*0644*/ 	.short	0x010a
        /*0646*/ 	.byte	0xff
	.zero		1


	//   ....[86]....
        /*0648*/ 	.word	0x00006c00
        /*064c*/ 	.word	0x00000000
        /*0650*/ 	.word	0x00000000
        /*0654*/ 	.short	0x010a
        /*0656*/ 	.byte	0xff
	.zero		1


	//   ....[87]....
        /*0658*/ 	.word	0x00006c60
        /*065c*/ 	.word	0x00000000
        /*0660*/ 	.word	0x00000000
        /*0664*/ 	.short	0x010a
        /*0666*/ 	.byte	0xff
	.zero		1


	//   ....[88]....
        /*0668*/ 	.word	0x00006cc0
        /*066c*/ 	.word	0x00000000
        /*0670*/ 	.word	0x00000000
        /*0674*/ 	.short	0x010a
        /*0676*/ 	.byte	0xff
	.zero		1


	//   ....[89]....
        /*0678*/ 	.word	0x00006d20
        /*067c*/ 	.word	0x00000000
        /*0680*/ 	.word	0x00000000
        /*0684*/ 	.short	0x010a
        /*0686*/ 	.byte	0xff
	.zero		1


	//   ....[90]....
        /*0688*/ 	.word	0x00006d80
        /*068c*/ 	.word	0x00000000
        /*0690*/ 	.word	0x00000000
        /*0694*/ 	.short	0x010a
        /*0696*/ 	.byte	0xff
	.zero		1


	//   ....[91]....
        /*0698*/ 	.word	0x00006dd0
        /*069c*/ 	.word	0x00000007
        /*06a0*/ 	.word	0x00000050
        /*06a4*/ 	.short	0x010a
        /*06a6*/ 	.byte	0xff
	.zero		1


	//   ....[92]....
        /*06a8*/ 	.word	0x00006e30
        /*06ac*/ 	.word	0x00000000
        /*06b0*/ 	.word	0x00000048
        /*06b4*/ 	.short	0x010a
        /*06b6*/ 	.byte	0xff
	.zero		1


	//   ....[93]....
        /*06b8*/ 	.word	0x00006e90
        /*06bc*/ 	.word	0x00000000
        /*06c0*/ 	.word	0x00000038
        /*06c4*/ 	.short	0x010a
        /*06c6*/ 	.byte	0xff
	.zero		1


	//   ....[94]....
        /*06c8*/ 	.word	0x00006ee0
        /*06cc*/ 	.word	0x00000003
        /*06d0*/ 	.word	0x00000050
        /*06d4*/ 	.short	0x010a
        /*06d6*/ 	.byte	0xff
	.zero		1


	//   ....[95]....
        /*06d8*/ 	.word	0x00006f40
        /*06dc*/ 	.word	0x00000000
        /*06e0*/ 	.word	0x00000030
        /*06e4*/ 	.short	0x010a
        /*06e6*/ 	.byte	0xff
	.zero		1


	//   ....[96]....
        /*06e8*/ 	.word	0x00006f90
        /*06ec*/ 	.word	0x00000016
        /*06f0*/ 	.word	0x00000070
        /*06f4*/ 	.short	0x010a
        /*06f6*/ 	.byte	0xff
	.zero		1


	//----- nvinfo : EIATTR_NUM_MBARRIERS
	.align		4
.L_47:
        /*06f8*/ 	.byte	0x03, 0x38
        /*06fa*/ 	.short	0x001a


	//----- nvinfo : EIATTR_EXIT_INSTR_OFFSETS
	.align		4
        /*06fc*/ 	.byte	0x04, 0x1c
        /*06fe*/ 	.short	(.L_49 - .L_48)


	//   ....[0]....
.L_48:
        /*0700*/ 	.word	0x00002970


	//   ....[1]....
        /*0704*/ 	.word	0x00002e60


	//   ....[2]....
        /*0708*/ 	.word	0x00002ec0


	//   ....[3]....
        /*070c*/ 	.word	0x00003d50


	//   ....[4]....
        /*0710*/ 	.word	0x00004980


	//   ....[5]....
        /*0714*/ 	.word	0x000049c0


	//   ....[6]....
        /*0718*/ 	.word	0x000067b0


	//----- nvinfo : EIATTR_MAX_THREADS
	.align		4
.L_49:
        /*071c*/ 	.byte	0x04, 0x05
        /*071e*/ 	.short	(.L_51 - .L_50)
.L_50:
        /*0720*/ 	.word	0x00000100
        /*0724*/ 	.word	0x00000001
        /*0728*/ 	.word	0x00000001


	//----- nvinfo : EIATTR_CRS_STACK_SIZE
	.align		4
.L_51:
        /*072c*/ 	.byte	0x04, 0x1e
        /*072e*/ 	.short	(.L_53 - .L_52)
.L_52:
        /*0730*/ 	.word	0x00000000


	//----- nvinfo : EIATTR_CBANK_PARAM_SIZE
	.align		4
.L_53:
        /*0734*/ 	.byte	0x03, 0x19
        /*0736*/ 	.short	0x0800


	//----- nvinfo : EIATTR_PARAM_CBANK
	.align		4
        /*0738*/ 	.byte	0x04, 0x0a
        /*073a*/ 	.short	(.L_55 - .L_54)
	.align		4
.L_54:
        /*073c*/ 	.word	index@(.nv.constant0._ZN7cutlass13device_kernelINS_4gemm6kernel13GemmUniversalIN4cute5tupleIJiiiiEEENS1_10collective13CollectiveMmaINS1_35MainloopSm100TmaUmmaWarpSpecializedILi3ELi2ELi4ENS5_IJNS4_1CILi2EEESB_NSA_ILi1EEEEEEEENS5_IJNSA_ILi64EEESF_SF_EEENS_12float_e5m2_tENS5_IJlSC_lEEESH_SI_NS4_8TiledMMAINS4_8MMA_AtomIJNS4_10MMA_TraitsINS4_19SM100_MMA_F8F6F4_SSEJSH_SH_fSF_SF_NS4_17integral_constantINS4_4UMMA5MajorELSP_0EEESQ_NSN_INSO_7ScaleInELSR_0EEESS_EEEEEENS4_6LayoutINS5_IJSC_SC_SC_EEENS5_IJNSA_ILi0EEESX_SX_EEEEENS5_IJNS4_10UnderscoreES10_S10_EEEEENS4_23SM90_TMA_LOAD_MULTICASTENS4_14ComposedLayoutINS4_7SwizzleILi2ELi4ELi3EEENS4_18smem_ptr_flag_bitsILi8EEENSV_INS5_IJNSA_ILi8EEESF_EEENS5_IJSF_SC_EEEEEEEvNS4_8identityES13_S1D_vS1E_EENS_8epilogue10collective18CollectiveEpilogueINS1G_23Sm100TmaWarpSpecializedILi1ELi1ELi32ELb0ELb0EEEJSG_NS5_IJNSV_ISF_SC_EES1L_EEESH_SI_SH_SI_NS1G_6fusion15FusionCallbacksIS1K_NS1N_17LinearCombinationISH_fSH_fLNS_15FloatRoundStyleE2EEESG_S1M_JEEENS4_5SM1004TMEM4LOAD26SM100_TMEM_LOAD_16dp32b32xENS4_13SM90_TMA_LOADES1D_NS4_39AutoVectorizingCopyWithAssumedAlignmentILi128EEENS4_14SM90_TMA_STOREES1D_S1Z_S1Z_EEEvvEEEEvNT_6ParamsE)
        /*0740*/ 	.short	0x0380
        /*0742*/ 	.short	0x0800


	//----- nvinfo : EIATTR_SW_WAR
	.align		4
.L_55:
        /*0744*/ 	.byte	0x04, 0x36
        /*0746*/ 	.short	(.L_57 - .L_56)
.L_56:
        /*0748*/ 	.word	0x00000008
.L_57:


//--------------------- .nv.callgraph             --------------------------
	.section	.nv.callgraph,"",@"SHT_CUDA_CALLGRAPH"
	.align	4
	.sectionentsize	8
	.align		4
        /*0000*/ 	.word	0x00000000
	.align		4
        /*0004*/ 	.word	0xffffffff
	.align		4
        /*0008*/ 	.word	index@(_ZN7cutlass13device_kernelINS_4gemm6kernel13GemmUniversalIN4cute5tupleIJiiiiEEENS1_10collective13CollectiveMmaINS1_35MainloopSm100TmaUmmaWarpSpecializedILi3ELi2ELi4ENS5_IJNS4_1CILi2EEESB_NSA_ILi1EEEEEEEENS5_IJNSA_ILi64EEESF_SF_EEENS_12float_e5m2_tENS5_IJlSC_lEEESH_SI_NS4_8TiledMMAINS4_8MMA_AtomIJNS4_10MMA_TraitsINS4_19SM100_MMA_F8F6F4_SSEJSH_SH_fSF_SF_NS4_17integral_constantINS4_4UMMA5MajorELSP_0EEESQ_NSN_INSO_7ScaleInELSR_0EEESS_EEEEEENS4_6LayoutINS5_IJSC_SC_SC_EEENS5_IJNSA_ILi0EEESX_SX_EEEEENS5_IJNS4_10UnderscoreES10_S10_EEEEENS4_23SM90_TMA_LOAD_MULTICASTENS4_14ComposedLayoutINS4_7SwizzleILi2ELi4ELi3EEENS4_18smem_ptr_flag_bitsILi8EEENSV_INS5_IJNSA_ILi8EEESF_EEENS5_IJSF_SC_EEEEEEEvNS4_8identityES13_S1D_vS1E_EENS_8epilogue10collective18CollectiveEpilogueINS1G_23Sm100TmaWarpSpecializedILi1ELi1ELi32ELb0ELb0EEEJSG_NS5_IJNSV_ISF_SC_EES1L_EEESH_SI_SH_SI_NS1G_6fusion15FusionCallbacksIS1K_NS1N_17LinearCombinationISH_fSH_fLNS_15FloatRoundStyleE2EEESG_S1M_JEEENS4_5SM1004TMEM4LOAD26SM100_TMEM_LOAD_16dp32b32xENS4_13SM90_TMA_LOADES1D_NS4_39AutoVectorizingCopyWithAssumedAlignmentILi128EEENS4_14SM90_TMA_STOREES1D_S1Z_S1Z_EEEvvEEEEvNT_6ParamsE)
	.align		4
        /*000c*/ 	.word	index@(__assertfail)
	.align		4
        /*0010*/ 	.word	0x00000000
	.align		4
        /*0014*/ 	.word	0xfffffffe
	.align		4
        /*0018*/ 	.word	0x00000000
	.align		4
        /*001c*/ 	.word	0xfffffffd
	.align		4
        /*0020*/ 	.word	0x00000000
	.align		4
        /*0024*/ 	.word	0xfffffffc


//--------------------- .nv.constant4             --------------------------
	.section	.nv.constant4,"a",@progbits
	.align	8
	.align		8
.nv.constant4:
        /*0000*/ 	.dword	__assertfail
	.align		8
        /*0008*/ 	.dword	__unnamed_1
	.align		8
        /*0010*/ 	.dword	__unnamed_2
	.align		8
        /*0018*/ 	.dword	_ZN39_INTERNAL_f63fabf5_4_k_cu_b9510a4a_99184cuda3std3__45__cpo5beginE
	.align		8
        /*0020*/ 	.dword	_ZN39_INTERNAL_f63fabf5_4_k_cu_b9510a4a_99184cuda3std3__45__cpo3endE
	.align		8
        /*0028*/ 	.dword	_ZN39_INTERNAL_f63fabf5_4_k_cu_b9510a4a_99184cuda3std3__45__cpo6cbeginE
	.align		8
        /*0030*/ 	.dword	_ZN39_INTERNAL_f63fabf5_4_k_cu_b9510a4a_99184cuda3std3__45__cpo4cendE
	.align		8
        /*0038*/ 	.dword	_ZN39_INTERNAL_f63fabf5_4_k_cu_b9510a4a_99184cuda3std3__441_GLOBAL__N__f63fabf5_4_k_cu_b9510a4a_99186ignoreE
	.align		8
        /*0040*/ 	.dword	_ZN39_INTERNAL_f63fabf5_4_k_cu_b9510a4a_99184cuda3std3__419piecewise_constructE
	.align		8
        /*0048*/ 	.dword	_ZN39_INTERNAL_f63fabf5_4_k_cu_b9510a4a_99184cuda3std3__48in_placeE
	.align		8
        /*0050*/ 	.dword	_ZN39_INTERNAL_f63fabf5_4_k_cu_b9510a4a_99184cuda3std6ranges3__45__cpo4swapE
	.align		8
        /*0058*/ 	.dword	_ZN39_INTERNAL_f63fabf5_4_k_cu_b9510a4a_99184cuda3std6ranges3__45__cpo9iter_moveE
	.align		8
        /*0060*/ 	.dword	_ZN39_INTERNAL_f63fabf5_4_k_cu_b9510a4a_99184cute7productE
	.align		8
        /*0068*/ 	.dword	_ZN39_INTERNAL_f63fabf5_4_k_cu_b9510a4a_99184cute1_E
	.align		8
        /*0070*/ 	.dword	$str$25
	.align		8
        /*0078*/ 	.dword	$str$26
	.align		8
        /*0080*/ 	.dword	$str$27
	.align		8
        /*0088*/ 	.dword	$str$28


//--------------------- .text._ZN7cutlass13device_kernelINS_4gemm6kernel13GemmUniversalIN4cute5tupleIJiiiiEEENS1_10collective13CollectiveMmaINS1_35MainloopSm100TmaUmmaWarpSpecializedILi3ELi2ELi4ENS5_IJNS4_1CILi2EEESB_NSA_ILi1EEEEEEEENS5_IJNSA_ILi64EEESF_SF_EEENS_12float_e5m2_tENS5_IJlSC_lEEESH_SI_NS4_8TiledMMAINS4_8MMA_AtomIJNS4_10MMA_TraitsINS4_19SM100_MMA_F8F6F4_SSEJSH_SH_fSF_SF_NS4_17integral_constantINS4_4UMMA5MajorELSP_0EEESQ_NSN_INSO_7ScaleInELSR_0EEESS_EEEEEENS4_6LayoutINS5_IJSC_SC_SC_EEENS5_IJNSA_ILi0EEESX_SX_EEEEENS5_IJNS4_10UnderscoreES10_S10_EEEEENS4_23SM90_TMA_LOAD_MULTICASTENS4_14ComposedLayoutINS4_7SwizzleILi2ELi4ELi3EEENS4_18smem_ptr_flag_bitsILi8EEENSV_INS5_IJNSA_ILi8EEESF_EEENS5_IJSF_SC_EEEEEEEvNS4_8identityES13_S1D_vS1E_EENS_8epilogue10collective18CollectiveEpilogueINS1G_23Sm100TmaWarpSpecializedILi1ELi1ELi32ELb0ELb0EEEJSG_NS5_IJNSV_ISF_SC_EES1L_EEESH_SI_SH_SI_NS1G_6fusion15FusionCallbacksIS1K_NS1N_17LinearCombinationISH_fSH_fLNS_15FloatRoundStyleE2EEESG_S1M_JEEENS4_5SM1004TMEM4LOAD26SM100_TMEM_LOAD_16dp32b32xENS4_13SM90_TMA_LOADES1D_NS4_39AutoVectorizingCopyWithAssumedAlignmentILi128EEENS4_14SM90_TMA_STOREES1D_S1Z_S1Z_EEEvvEEEEvNT_6ParamsE --------------------------
	.section	.text._ZN7cutlass13device_kernelINS_4gemm6kernel13GemmUniversalIN4cute5tupleIJiiiiEEENS1_10collective13CollectiveMmaINS1_35MainloopSm100TmaUmmaWarpSpecializedILi3ELi2ELi4ENS5_IJNS4_1CILi2EEESB_NSA_ILi1EEEEEEEENS5_IJNSA_ILi64EEESF_SF_EEENS_12float_e5m2_tENS5_IJlSC_lEEESH_SI_NS4_8TiledMMAINS4_8MMA_AtomIJNS4_10MMA_TraitsINS4_19SM100_MMA_F8F6F4_SSEJSH_SH_fSF_SF_NS4_17integral_constantINS4_4UMMA5MajorELSP_0EEESQ_NSN_INSO_7ScaleInELSR_0EEESS_EEEEEENS4_6LayoutINS5_IJSC_SC_SC_EEENS5_IJNSA_ILi0EEESX_SX_EEEEENS5_IJNS4_10UnderscoreES10_S10_EEEEENS4_23SM90_TMA_LOAD_MULTICASTENS4_14ComposedLayoutINS4_7SwizzleILi2ELi4ELi3EEENS4_18smem_ptr_flag_bitsILi8EEENSV_INS5_IJNSA_ILi8EEESF_EEENS5_IJSF_SC_EEEEEEEvNS4_8identityES13_S1D_vS1E_EENS_8epilogue10collective18CollectiveEpilogueINS1G_23Sm100TmaWarpSpecializedILi1ELi1ELi32ELb0ELb0EEEJSG_NS5_IJNSV_ISF_SC_EES1L_EEESH_SI_SH_SI_NS1G_6fusion15FusionCallbacksIS1K_NS1N_17LinearCombinationISH_fSH_fLNS_15FloatRoundStyleE2EEESG_S1M_JEEENS4_5SM1004TMEM4LOAD26SM100_TMEM_LOAD_16dp32b32xENS4_13SM90_TMA_LOADES1D_NS4_39AutoVectorizingCopyWithAssumedAlignmentILi128EEENS4_14SM90_TMA_STOREES1D_S1Z_S1Z_EEEvvEEEEvNT_6ParamsE,"ax",@progbits
	.align	128
.text._ZN7cutlass13device_kernelINS_4gemm6kernel13GemmUniversalIN4cute5tupleIJiiiiEEENS1_10collective13CollectiveMmaINS1_35MainloopSm100TmaUmmaWarpSpecializedILi3ELi2ELi4ENS5_IJNS4_1CILi2EEESB_NSA_ILi1EEEEEEEENS5_IJNSA_ILi64EEESF_SF_EEENS_12float_e5m2_tENS5_IJlSC_lEEESH_SI_NS4_8TiledMMAINS4_8MMA_AtomIJNS4_10MMA_TraitsINS4_19SM100_MMA_F8F6F4_SSEJSH_SH_fSF_SF_NS4_17integral_constantINS4_4UMMA5MajorELSP_0EEESQ_NSN_INSO_7ScaleInELSR_0EEESS_EEEEEENS4_6LayoutINS5_IJSC_SC_SC_EEENS5_IJNSA_ILi0EEESX_SX_EEEEENS5_IJNS4_10UnderscoreES10_S10_EEEEENS4_23SM90_TMA_LOAD_MULTICASTENS4_14ComposedLayoutINS4_7SwizzleILi2ELi4ELi3EEENS4_18smem_ptr_flag_bitsILi8EEENSV_INS5_IJNSA_ILi8EEESF_EEENS5_IJSF_SC_EEEEEEEvNS4_8identityES13_S1D_vS1E_EENS_8epilogue10collective18CollectiveEpilogueINS1G_23Sm100TmaWarpSpecializedILi1ELi1ELi32ELb0ELb0EEEJSG_NS5_IJNSV_ISF_SC_EES1L_EEESH_SI_SH_SI_NS1G_6fusion15FusionCallbacksIS1K_NS1N_17LinearCombinationISH_fSH_fLNS_15FloatRoundStyleE2EEESG_S1M_JEEENS4_5SM1004TMEM4LOAD26SM100_TMEM_LOAD_16dp32b32xENS4_13SM90_TMA_LOADES1D_NS4_39AutoVectorizingCopyWithAssumedAlignmentILi128EEENS4_14SM90_TMA_STOREES1D_S1Z_S1Z_EEEvvEEEEvNT_6ParamsE:
        .type           _ZN7cutlass13device_kernelINS_4gemm6kernel13GemmUniversalIN4cute5tupleIJiiiiEEENS1_10collective13CollectiveMmaINS1_35MainloopSm100TmaUmmaWarpSpecializedILi3ELi2ELi4ENS5_IJNS4_1CILi2EEESB_NSA_ILi1EEEEEEEENS5_IJNSA_ILi64EEESF_SF_EEENS_12float_e5m2_tENS5_IJlSC_lEEESH_SI_NS4_8TiledMMAINS4_8MMA_AtomIJNS4_10MMA_TraitsINS4_19SM100_MMA_F8F6F4_SSEJSH_SH_fSF_SF_NS4_17integral_constantINS4_4UMMA5MajorELSP_0EEESQ_NSN_INSO_7ScaleInELSR_0EEESS_EEEEEENS4_6LayoutINS5_IJSC_SC_SC_EEENS5_IJNSA_ILi0EEESX_SX_EEEEENS5_IJNS4_10UnderscoreES10_S10_EEEEENS4_23SM90_TMA_LOAD_MULTICASTENS4_14ComposedLayoutINS4_7SwizzleILi2ELi4ELi3EEENS4_18smem_ptr_flag_bitsILi8EEENSV_INS5_IJNSA_ILi8EEESF_EEENS5_IJSF_SC_EEEEEEEvNS4_8identityES13_S1D_vS1E_EENS_8epilogue10collective18CollectiveEpilogueINS1G_23Sm100TmaWarpSpecializedILi1ELi1ELi32ELb0ELb0EEEJSG_NS5_IJNSV_ISF_SC_EES1L_EEESH_SI_SH_SI_NS1G_6fusion15FusionCallbacksIS1K_NS1N_17LinearCombinationISH_fSH_fLNS_15FloatRoundStyleE2EEESG_S1M_JEEENS4_5SM1004TMEM4LOAD26SM100_TMEM_LOAD_16dp32b32xENS4_13SM90_TMA_LOADES1D_NS4_39AutoVectorizingCopyWithAssumedAlignmentILi128EEENS4_14SM90_TMA_STOREES1D_S1Z_S1Z_EEEvvEEEEvNT_6ParamsE,@function
        .size           _ZN7cutlass13device_kernelINS_4gemm6kernel13GemmUniversalIN4cute5tupleIJiiiiEEENS1_10collective13CollectiveMmaINS1_35MainloopSm100TmaUmmaWarpSpecializedILi3ELi2ELi4ENS5_IJNS4_1CILi2EEESB_NSA_ILi1EEEEEEEENS5_IJNSA_ILi64EEESF_SF_EEENS_12float_e5m2_tENS5_IJlSC_lEEESH_SI_NS4_8TiledMMAINS4_8MMA_AtomIJNS4_10MMA_TraitsINS4_19SM100_MMA_F8F6F4_SSEJSH_SH_fSF_SF_NS4_17integral_constantINS4_4UMMA5MajorELSP_0EEESQ_NSN_INSO_7ScaleInELSR_0EEESS_EEEEEENS4_6LayoutINS5_IJSC_SC_SC_EEENS5_IJNSA_ILi0EEESX_SX_EEEEENS5_IJNS4_10UnderscoreES10_S10_EEEEENS4_23SM90_TMA_LOAD_MULTICASTENS4_14ComposedLayoutINS4_7SwizzleILi2ELi4ELi3EEENS4_18smem_ptr_flag_bitsILi8EEENSV_INS5_IJNSA_ILi8EEESF_EEENS5_IJSF_SC_EEEEEEEvNS4_8identityES13_S1D_vS1E_EENS_8epilogue10collective18CollectiveEpilogueINS1G_23Sm100TmaWarpSpecializedILi1ELi1ELi32ELb0ELb0EEEJSG_NS5_IJNSV_ISF_SC_EES1L_EEESH_SI_SH_SI_NS1G_6fusion15FusionCallbacksIS1K_NS1N_17LinearCombinationISH_fSH_fLNS_15FloatRoundStyleE2EEESG_S1M_JEEENS4_5SM1004TMEM4LOAD26SM100_TMEM_LOAD_16dp32b32xENS4_13SM90_TMA_LOADES1D_NS4_39AutoVectorizingCopyWithAssumedAlignmentILi128EEENS4_14SM90_TMA_STOREES1D_S1Z_S1Z_EEEvvEEEEvNT_6ParamsE,(.L_x_132 - _ZN7cutlass13device_kernelINS_4gemm6kernel13GemmUniversalIN4cute5tupleIJiiiiEEENS1_10collective13CollectiveMmaINS1_35MainloopSm100TmaUmmaWarpSpecializedILi3ELi2ELi4ENS5_IJNS4_1CILi2EEESB_NSA_ILi1EEEEEEEENS5_IJNSA_ILi64EEESF_SF_EEENS_12float_e5m2_tENS5_IJlSC_lEEESH_SI_NS4_8TiledMMAINS4_8MMA_AtomIJNS4_10MMA_TraitsINS4_19SM100_MMA_F8F6F4_SSEJSH_SH_fSF_SF_NS4_17integral_constantINS4_4UMMA5MajorELSP_0EEESQ_NSN_INSO_7ScaleInELSR_0EEESS_EEEEEENS4_6LayoutINS5_IJSC_SC_SC_EEENS5_IJNSA_ILi0EEESX_SX_EEEEENS5_IJNS4_10UnderscoreES10_S10_EEEEENS4_23SM90_TMA_LOAD_MULTICASTENS4_14ComposedLayoutINS4_7SwizzleILi2ELi4ELi3EEENS4_18smem_ptr_flag_bitsILi8EEENSV_INS5_IJNSA_ILi8EEESF_EEENS5_IJSF_SC_EEEEEEEvNS4_8identityES13_S1D_vS1E_EENS_8epilogue10collective18CollectiveEpilogueINS1G_23Sm100TmaWarpSpecializedILi1ELi1ELi32ELb0ELb0EEEJSG_NS5_IJNSV_ISF_SC_EES1L_EEESH_SI_SH_SI_NS1G_6fusion15FusionCallbacksIS1K_NS1N_17LinearCombinationISH_fSH_fLNS_15FloatRoundStyleE2EEESG_S1M_JEEENS4_5SM1004TMEM4LOAD26SM100_TMEM_LOAD_16dp32b32xENS4_13SM90_TMA_LOADES1D_NS4_39AutoVectorizingCopyWithAssumedAlignmentILi128EEENS4_14SM90_TMA_STOREES1D_S1Z_S1Z_EEEvvEEEEvNT_6ParamsE)
        .other          _ZN7cutlass13device_kernelINS_4gemm6kernel13GemmUniversalIN4cute5tupleIJiiiiEEENS1_10collective13CollectiveMmaINS1_35MainloopSm100TmaUmmaWarpSpecializedILi3ELi2ELi4ENS5_IJNS4_1CILi2EEESB_NSA_ILi1EEEEEEEENS5_IJNSA_ILi64EEESF_SF_EEENS_12float_e5m2_tENS5_IJlSC_lEEESH_SI_NS4_8TiledMMAINS4_8MMA_AtomIJNS4_10MMA_TraitsINS4_19SM100_MMA_F8F6F4_SSEJSH_SH_fSF_SF_NS4_17integral_constantINS4_4UMMA5MajorELSP_0EEESQ_NSN_INSO_7ScaleInELSR_0EEESS_EEEEEENS4_6LayoutINS5_IJSC_SC_SC_EEENS5_IJNSA_ILi0EEESX_SX_EEEEENS5_IJNS4_10UnderscoreES10_S10_EEEEENS4_23SM90_TMA_LOAD_MULTICASTENS4_14ComposedLayoutINS4_7SwizzleILi2ELi4ELi3EEENS4_18smem_ptr_flag_bitsILi8EEENSV_INS5_IJNSA_ILi8EEESF_EEENS5_IJSF_SC_EEEEEEEvNS4_8identityES13_S1D_vS1E_EENS_8epilogue10collective18CollectiveEpilogueINS1G_23Sm100TmaWarpSpecializedILi1ELi1ELi32ELb0ELb0EEEJSG_NS5_IJNSV_ISF_SC_EES1L_EEESH_SI_SH_SI_NS1G_6fusion15FusionCallbacksIS1K_NS1N_17LinearCombinationISH_fSH_fLNS_15FloatRoundStyleE2EEESG_S1M_JEEENS4_5SM1004TMEM4LOAD26SM100_TMEM_LOAD_16dp32b32xENS4_13SM90_TMA_LOADES1D_NS4_39AutoVectorizingCopyWithAssumedAlignmentILi128EEENS4_14SM90_TMA_STOREES1D_S1Z_S1Z_EEEvvEEEEvNT_6ParamsE,@"STO_CUDA_ENTRY STV_DEFAULT"
_ZN7cutlass13device_kernelINS_4gemm6kernel13GemmUniversalIN4cute5tupleIJiiiiEEENS1_10collective13CollectiveMmaINS1_35MainloopSm100TmaUmmaWarpSpecializedILi3ELi2ELi4ENS5_IJNS4_1CILi2EEESB_NSA_ILi1EEEEEEEENS5_IJNSA_ILi64EEESF_SF_EEENS_12float_e5m2_tENS5_IJlSC_lEEESH_SI_NS4_8TiledMMAINS4_8MMA_AtomIJNS4_10MMA_TraitsINS4_19SM100_MMA_F8F6F4_SSEJSH_SH_fSF_SF_NS4_17integral_constantINS4_4UMMA5MajorELSP_0EEESQ_NSN_INSO_7ScaleInELSR_0EEESS_EEEEEENS4_6LayoutINS5_IJSC_SC_SC_EEENS5_IJNSA_ILi0EEESX_SX_EEEEENS5_IJNS4_10UnderscoreES10_S10_EEEEENS4_23SM90_TMA_LOAD_MULTICASTENS4_14ComposedLayoutINS4_7SwizzleILi2ELi4ELi3EEENS4_18smem_ptr_flag_bitsILi8EEENSV_INS5_IJNSA_ILi8EEESF_EEENS5_IJSF_SC_EEEEEEEvNS4_8identityES13_S1D_vS1E_EENS_8epilogue10collective18CollectiveEpilogueINS1G_23Sm100TmaWarpSpecializedILi1ELi1ELi32ELb0ELb0EEEJSG_NS5_IJNSV_ISF_SC_EES1L_EEESH_SI_SH_SI_NS1G_6fusion15FusionCallbacksIS1K_NS1N_17LinearCombinationISH_fSH_fLNS_15FloatRoundStyleE2EEESG_S1M_JEEENS4_5SM1004TMEM4LOAD26SM100_TMEM_LOAD_16dp32b32xENS4_13SM90_TMA_LOADES1D_NS4_39AutoVectorizingCopyWithAssumedAlignmentILi128EEENS4_14SM90_TMA_STOREES1D_S1Z_S1Z_EEEvvEEEEvNT_6ParamsE:
[----:B------:R-:W1:Y:S01]  /*0000*/  LDC R1, c[0x0][0x37c] ;  /* 0x0000df00ff017b82 */ /* 0x000e620000000800 */
[----:B------:R-:W2:Y:S01]  /*0010*/  S2R R76, SR_TID.X ;  /* 0x00000000004c7919 */ /* 0x000ea20000002100 */
[----:B------:R-:W3:Y:S01]  /*0020*/  LDCU.64 UR8, c[0x0][0x890] ;  /* 0x00011200ff0877ac */ /* 0x000ee20008000a00 */
[----:B------:R-:W-:Y:S02]  /*0030*/  PRMT R79, RZ, 0x7610, R79 ;  /* 0x00007610ff4f7816 */ /* 0x000fe4000000004f */
[----:B------:R-:W-:Y:S01]  /*0040*/  ELECT P3, URZ, PT ;  /* 0x0000000000ff782f */ /* 0x000fe20003860000 */
[----:B---3--:R-:W-:-:S04]  /*0050*/  UISETP.NE.U32.AND UP0, UPT, UR8, URZ, UPT ;  /* 0x000000ff0800728c */ /* 0x008fc8000bf05070 */
[----:B------:R-:W-:Y:S01]  /*0060*/  UISETP.NE.AND.EX UP0, UPT, UR9, URZ, UPT, UP0 ;  /* 0x000000ff0900728c */ /* 0x000fe2000bf05300 */
[----:B--2---:R-:W-:-:S05]  /*0070*/  SHF.R.U32.HI R80, RZ, 0x5, R76 ;  /* 0x00000005ff507819 */ /* 0x004fca000001164c */
[----:B------:R-:W2:Y:S02]  /*0080*/  SHFL.IDX PT, R0, R80, RZ, 0x1f ;  /* 0x00001fff50007589 */ /* 0x000ea400000e0000 */
[----:B--2---:R-:W-:Y:S01]  /*0090*/  R2UR UR22, R0 ;  /* 0x00000000001672ca */ /* 0x004fe200000e0000 */
[----:B-1----:R-:W-:-:S14]  /*00a0*/  BRA.U UP0, `(.L_x_0) ;  /* 0x0000000100307547 */ /* 0x002fdc000b800000 */
[----:B------:R-:W1:Y:S02]  /*00b0*/  LDCU.64 UR4, c[0x0][0x888] ;  /* 0x00011100ff0477ac */ /* 0x000e640008000a00 */
[----:B-1----:R-:W-:-:S04]  /*00c0*/  UISETP.NE.U32.AND UP0, UPT, UR4, URZ, UPT ;  /* 0x000000ff0400728c */ /* 0x002fc8000bf05070 */
[----:B------:R-:W-:-:S09]  /*00d0*/  UISETP.NE.AND.EX UP0, UPT, UR5, URZ, UPT, UP0 ;  /* 0x000000ff0500728c */ /* 0x000fd2000bf05300 */
[----:B------:R-:W-:Y:S05]  /*00e0*/  BRA.U !UP0, `(.L_x_1) ;  /* 0x0000000108147547 */ /* 0x000fea000b800000 */
[----:B------:R-:W1:Y:S01]  /*00f0*/  LDC.64 R2, c[0x0][0x888] ;  /* 0x00022200ff027b82 */ /* 0x000e620000000a00 */
[----:B------:R-:W1:Y:S02]  /*0100*/  LDCU.64 UR4, c[0x0][0x358] ;  /* 0x00006b00ff0477ac */ /* 0x000e640008000a00 */
[----:B-1----:R1:W5:Y:S01]  /*0110*/  LDG.E R39, desc[UR4][R2.64] ;  /* 0x0000000402277981 */ /* 0x002362000c1e1900 */
[----:B------:R-:W-:Y:S01]  /*0120*/  HFMA2 R79, -RZ, RZ, 0, 5.9604644775390625e-08 ;  /* 0x00000001ff4f7431 */ /* 0x000fe200000001ff */
[----:B------:R-:W-:Y:S05]  /*0130*/  BRA `(.L_x_0) ;  /* 0x00000000000c7947 */ /* 0x000fea0003800000 */
.L_x_1:
[----:B------:R-:W1:Y:S01]  /*0140*/  LDCU UR4, c[0x0][0x880] ;  /* 0x00011000ff0477ac */ /* 0x000e620008000800 */
[----:B------:R-:W-:Y:S01]  /*0150*/  HFMA2 R79, -RZ, RZ, 0, 5.9604644775390625e-08 ;  /* 0x00000001ff4f7431 */ /* 0x000fe200000001ff */
[----:B-1----:R-:W-:-:S07]  /*0160*/  MOV R39, UR4 ;  /* 0x0000000400277c02 */ /* 0x002fce0008000f00 */
.L_x_0:
[----:B------:R-:W2:Y:S02]  /*0170*/  LDCU.64 UR4, c[0x0][0x8b0] ;  /* 0x00011600ff0477ac */ /* 0x000ea40008000a00 */
[----:B--2---:R-:W-:-:S04]  /*0180*/  UISETP.NE.U32.AND UP0, UPT, UR4, URZ, UPT ;  /* 0x000000ff0400728c */ /* 0x004fc8000bf05070 */
[----:B------:R-:W-:-:S09]  /*0190*/  UISETP.NE.AND.EX UP0, UPT, UR5, URZ, UPT, UP0 ;  /* 0x000000ff0500728c */ /* 0x000fd2000bf05300 */
[----:B------:R-:W-:Y:S05]  /*01a0*/  BRA.U UP0, `(.L_x_2) ;  /* 0x0000000100287547 */ /* 0x000fea000b800000 */
[----:B------:R-:W2:Y:S02]  /*01b0*/  LDCU.64 UR4, c[0x0][0x8a8] ;  /* 0x00011500ff0477ac */ /* 0x000ea40008000a00 */
[----:B--2---:R-:W-:-:S04]  /*01c0*/  UISETP.NE.U32.AND UP0, UPT, UR4, URZ, UPT ;  /* 0x000000ff0400728c */ /* 0x004fc8000bf05070 */
[----:B------:R-:W-:-:S09]  /*01d0*/  UISETP.NE.AND.EX UP0, UPT, UR5, URZ, UPT, UP0 ;  /* 0x000000ff0500728c */ /* 0x000fd2000bf05300 */
[----:B------:R-:W-:Y:S05]  /*01e0*/  BRA.U !UP0, `(.L_x_3) ;  /* 0x0000000108107547 */ /* 0x000fea000b800000 */
[----:B-1----:R-:W1:Y:S01]  /*01f0*/  LDC.64 R2, c[0x0][0x8a8] ;  /* 0x00022a00ff027b82 */ /* 0x002e620000000a00 */
[----:B------:R-:W1:Y:S02]  /*0200*/  LDCU.64 UR4, c[0x0][0x358] ;  /* 0x00006b00ff0477ac */ /* 0x000e640008000a00 */
[----:B-1----:R2:W5:Y:S01]  /*0210*/  LDG.E R38, desc[UR4][R2.64] ;  /* 0x0000000402267981 */ /* 0x002562000c1e1900 */
[----:B------:R-:W-:Y:S05]  /*0220*/  BRA `(.L_x_2) ;  /* 0x0000000000087947 */ /* 0x000fea0003800000 */
.L_x_3:
[----:B------:R-:W2:Y:S02]  /*0230*/  LDCU UR4, c[0x0][0x8a0] ;  /* 0x00011400ff0477ac */ /* 0x000ea40008000800 */
[----:B--2---:R-:W-:Y:S02]  /*0240*/  MOV R38, UR4 ;  /* 0x0000000400267c02 */ /* 0x004fe40008000f00 */
.L_x_2:
[----:B------:R-:W-:Y:S01]  /*0250*/  IMAD.U32 R0, RZ, RZ, UR22 ;  /* 0x00000016ff007e24 */ /* 0x000fe2000f8e00ff */
[----:B------:R-:W-:Y:S04]  /*0260*/  BSSY.RECONVERGENT B0, `(.L_x_4) ;  /* 0x000000c000007945 */ /* 0x000fe80003800200 */
[C---:B------:R-:W-:Y:S02]  /*0270*/  ISETP.NE.OR P1, PT, R0.reuse, 0x1, !P3 ;  /* 0x000000010000780c */ /* 0x040fe40005f25670 */
[----:B------:R-:W-:-:S11]  /*0280*/  ISETP.NE.OR P0, PT, R0, 0x3, !P3 ;  /* 0x000000030000780c */ /* 0x000fd60005f05670 */
[----:B------:R-:W-:Y:S05]  /*0290*/  @P1 BRA `(.L_x_5) ;  /* 0x0000000000201947 */ /* 0x000fea0003800000 */
[----:B------:R-:W3:Y:S02]  /*02a0*/  LDCU.64 UR4, c[0x0][0x348] ;  /* 0x00006900ff0477ac */ /* 0x000ee40008000a00 */
[----:B---3--:R-:W-:Y:S02]  /*02b0*/  UIADD3 UR6, UP1, UPT, UR4, 0x80, URZ ;  /* 0x0000008004067890 */ /* 0x008fe4000ff3e0ff */
[----:B------:R-:W-:Y:S02]  /*02c0*/  UIADD3 UR4, UP0, UPT, UR4, 0x180, URZ ;  /* 0x0000018004047890 */ /* 0x000fe4000ff1e0ff */
[----:B------:R-:W-:Y:S02]  /*02d0*/  UIADD3.X UR7, UPT, UPT, URZ, UR5, URZ, UP1, !UPT ;  /* 0x00000005ff077290 */ /* 0x000fe40008ffe4ff */
[----:B------:R-:W-:-:S07]  /*02e0*/  UIADD3.X UR5, UPT, UPT, URZ, UR5, URZ, UP0, !UPT ;  /* 0x00000005ff057290 */ /* 0x000fce00087fe4ff */
[----:B------:R3:W-:Y:S02]  /*02f0*/  UTMACCTL.PF [UR6] ;  /* 0x00000000060079b9 */ /* 0x0007e40008040000 */
[----:B------:R3:W-:Y:S02]  /*0300*/  UTMACCTL.PF [UR4] ;  /* 0x00000000040079b9 */ /* 0x0007e40008040000 */
[----:B---3--:R-:W-:Y:S01]  /*0310*/  NOP ;  /* 0x0000000000007918 */ /* 0x008fe20000000000 */
.L_x_5:
[----:B------:R-:W-:Y:S05]  /*0320*/  BSYNC.RECONVERGENT B0 ;  /* 0x0000000000007941 */ /* 0x000fea0003800200 */
.L_x_4:
[----:B------:R-:W-:Y:S04]  /*0330*/  BSSY.RECONVERGENT B0, `(.L_x_6) ;  /* 0x000000a000007945 */ /* 0x000fe80003800200 */
        /* <DEDUP_REMOVED lines=9> */
.L_x_7:
[----:B------:R-:W-:Y:S05]  /*03d0*/  BSYNC.RECONVERGENT B0 ;  /* 0x0000000000007941 */ /* 0x000fea0003800200 */
.L_x_6:
[----:B------:R-:W3:Y:S01]  /*03e0*/  LDCU.64 UR4, c[0x0][0x888] ;  /* 0x00011100ff0477ac */ /* 0x000ee20008000a00 */
[----:B------:R-:W-:Y:S02]  /*03f0*/  UISETP.EQ.U32.AND UP1, UPT, UR8, URZ, UPT ;  /* 0x000000ff0800728c */ /* 0x000fe4000bf22070 */
[----:B------:R-:W-:Y:S02]  /*0400*/  UPLOP3.LUT UP3, UPT, UPT, UPT, UPT, 0x80, 0x8 ;  /* 0x000000000008789c */ /* 0x000fe40003f6f070 */
[----:B---3--:R-:W-:-:S04]  /*0410*/  UISETP.NE.U32.AND UP0, UPT, UR4, URZ, UPT ;  /* 0x000000ff0400728c */ /* 0x008fc8000bf05070 */
[----:B------:R-:W-:-:S04]  /*0420*/  UISETP.NE.AND.EX UP0, UPT, UR5, URZ, UPT, UP0 ;  /* 0x000000ff0500728c */ /* 0x000fc8000bf05300 */
[----:B------:R-:W-:-:S04]  /*0430*/  UISETP.EQ.OR.EX UP2, UPT, UR9, URZ, !UP0, UP1 ;  /* 0x000000ff0900728c */ /* 0x000fc8000c742710 */
[----:B------:R-:W-:-:S05]  /*0440*/  UP2UR UR61, UPR, URZ, 0x4 ;  /* 0x00000004ff3d7883 */ /* 0x000fca0008000000 */
[----:B------:R-:W-:Y:S07]  /*0450*/  BRA.U !UP2, `(.L_x_8) ;  /* 0x000000010a207547 */ /* 0x000fee000b800000 */
[----:B------:R-:W-:Y:S01]  /*0460*/  UISETP.NE.U32.AND UP1, UPT, UR8, URZ, UPT ;  /* 0x000000ff0800728c */ /* 0x000fe2000bf25070 */
[----:B-----5:R-:W-:Y:S01]  /*0470*/  FSETP.NEU.AND P0, PT, R39, RZ, PT ;  /* 0x000000ff2700720b */ /* 0x020fe20003f0d000 */
[----:B------:R-:W-:Y:S02]  /*0480*/  USEL UR4, URZ, 0xffffffff, UP0 ;  /* 0xffffffffff047887 */ /* 0x000fe40008000000 */
[----:B------:R-:W-:-:S10]  /*0490*/  UISETP.NE.AND.EX UP1, UPT, UR9, URZ, UPT, UP1 ;  /* 0x000000ff0900728c */ /* 0x000fd4000bf25310 */
[----:B------:R-:W-:Y:S01]  /*04a0*/  VOTEU.ANY UP0, P0 ;  /* 0x0000000000ff7886 */ /* 0x000fe20000000100 */
[----:B------:R-:W-:-:S04]  /*04b0*/  @!UP1 USEL UR4, URZ, 0xffffffff, UP0 ;  /* 0xffffffffff049887 */ /* 0x000fc80008000000 */
[----:B------:R-:W-:-:S04]  /*04c0*/  ULOP3.LUT UR4, UR4, 0x1, URZ, 0xc0, !UPT ;  /* 0x0000000104047892 */ /* 0x000fc8000f8ec0ff */
[----:B------:R-:W-:-:S11]  /*04d0*/  UISETP.NE.U32.AND UP3, UPT, UR4, 0x1, UPT ;  /* 0x000000010400788c */ /* 0x000fd6000bf65070 */
.L_x_8:
[----:B-12---:R-:W1:Y:S01]  /*04e0*/  SHFL.IDX PT, R2, R80, RZ, 0x1f ;  /* 0x00001fff50027589 */ /* 0x006e6200000e0000 */
[----:B------:R-:W-:-:S04]  /*04f0*/  UISETP.NE.AND UP0, UPT, UR22, 0x2, UPT ;  /* 0x000000021600788c */ /* 0x000fc8000bf05270 */
[----:B------:R-:W-:Y:S01]  /*0500*/  USEL UR34, URZ, 0x1, UP0 ;  /* 0x00000001ff227887 */ /* 0x000fe20008000000 */
[----:B-1----:R-:W-:-:S13]  /*0510*/  ISETP.NE.AND P0, PT, R2, RZ, PT ;  /* 0x000000ff0200720c */ /* 0x002fda0003f05270 */
[----:B------:R-:W-:Y:S05]  /*0520*/  @P0 BRA `(.L_x_9) ;  /* 0x0000000000500947 */ /* 0x000fea0003800000 */
[----:B------:R-:W1:Y:S01]  /*0530*/  S2UR UR4, SR_CgaCtaId ;  /* 0x00000000000479c3 */ /* 0x000e620000008800 */
[----:B------:R-:W-:Y:S01]  /*0540*/  UMOV UR5, 0x400 ;  /* 0x0000040000057882 */ /* 0x000fe20000000000 */
[----:B------:R-:W-:Y:S01]  /*0550*/  UMOV UR8, 0x1 ;  /* 0x0000000100087882 */ /* 0x000fe20000000000 */
[----:B------:R-:W-:Y:S01]  /*0560*/  UMOV UR6, 0x3 ;  /* 0x0000000300067882 */ /* 0x000fe20000000000 */
[----:B------:R-:W-:-:S04]  /*0570*/  UIADD3 UR8, UPT, UPT, -UR8, 0x100000, URZ ;  /* 0x0010000008087890 */ /* 0x000fc8000fffe1ff */
[----:B------:R-:W-:Y:S02]  /*0580*/  USHF.L.U32 UR9, UR8, 0xb, URZ ;  /* 0x0000000b08097899 */ /* 0x000fe400080006ff */
[----:B------:R-:W-:Y:S02]  /*0590*/  USHF.L.U32 UR8, UR8, 0x1, URZ ;  /* 0x0000000108087899 */ /* 0x000fe400080006ff */
[----:B------:R-:W-:-:S04]  /*05a0*/  UIADD3 UR6, UPT, UPT, -UR6, 0x100000, URZ ;  /* 0x0010000006067890 */ /* 0x000fc8000fffe1ff */
[----:B------:R-:W-:Y:S02]  /*05b0*/  USHF.L.U32 UR7, UR6, 0xb, URZ ;  /* 0x0000000b06077899 */ /* 0x000fe400080006ff */
[----:B------:R-:W-:Y:S01]  /*05c0*/  USHF.L.U32 UR6, UR6, 0x1, URZ ;  /* 0x0000000106067899 */ /* 0x000fe200080006ff */
[----:B------:R-:W-:Y:S01]  /*05d0*/  ELECT P0, URZ, PT ;  /* 0x0000000000ff782f */ /* 0x000fe20003800000 */
[----:B-1----:R-:W-:Y:S01]  /*05e0*/  ULEA UR4, UR4, UR5, 0x18 ;  /* 0x0000000504047291 */ /* 0x002fe2000f8ec0ff */
[----:B------:R-:W1:Y:S11]  /*05f0*/  FENCE.VIEW.ASYNC.S ;  /* 0x00000000000073c6 */ /* 0x000e760000000000 */
[----:B-1----:R1:W2:Y:S01]  /*0600*/  SYNCS.EXCH.64 URZ, [UR4], UR8 ;  /* 0x0000000804ff75b2 */ /* 0x0022a20008000100 */
[----:B------:R1:W3:Y:S01]  /*0610*/  SYNCS.EXCH.64 URZ, [UR4+0x18], UR6 ;  /* 0x0000180604ff75b2 */ /* 0x0002e20008000100 */
[----:B------:R1:W4:Y:S01]  /*0620*/  SYNCS.EXCH.64 URZ, [UR4+0x8], UR8 ;  /* 0x0000080804ff75b2 */ /* 0x0003220008000100 */
[----:B------:R1:W1:Y:S01]  /*0630*/  SYNCS.EXCH.64 URZ, [UR4+0x20], UR6 ;  /* 0x0000200604ff75b2 */ /* 0x0002620008000100 */
[----:B------:R1:W1:Y:S01]  /*0640*/  SYNCS.EXCH.64 URZ, [UR4+0x10], UR8 ;  /* 0x0000100804ff75b2 */ /* 0x0002620008000100 */
[----:B------:R1:W1:Y:S01]  /*0650*/  SYNCS.EXCH.64 URZ, [UR4+0x28], UR6 ;  /* 0x0000280604ff75b2 */ /* 0x0002620008000100 */
[----:B------:R-:W-:Y:S01]  /*0660*/  NOP ;  /* 0x0000000000007918 */ /* 0x000fe20000000000 */
.L_x_9:
[----:B------:R-:W2:Y:S01]  /*0670*/  SHFL.IDX PT, R2, R80, RZ, 0x1f ;  /* 0x00001fff50027589 */ /* 0x000ea200000e0000 */
[----:B------:R-:W-:Y:S01]  /*0680*/  NOP ;  /* 0x0000000000007918 */ /* 0x000fe20000000000 */
[----:B--2---:R-:W-:-:S13]  /*0690*/  ISETP.NE.AND P0, PT, R2, 0x1, PT ;  /* 0x000000010200780c */ /* 0x004fda0003f05270 */
[----:B------:R-:W-:Y:S05]  /*06a0*/  @P0 BRA `(.L_x_10) ;  /* 0x0000000000400947 */ /* 0x000fea0003800000 */
[----:B-1----:R-:W1:Y:S01]  /*06b0*/  S2UR UR4, SR_CgaCtaId ;  /* 0x00000000000479c3 */ /* 0x002e620000008800 */
        /* <DEDUP_REMOVED lines=12> */
[----:B-1----:R2:W1:Y:S01]  /*0780*/  SYNCS.EXCH.64 URZ, [UR4+0x30], UR8 ;  /* 0x0000300804ff75b2 */ /* 0x0024620008000100 */
[----:B------:R2:W1:Y:S02]  /*0790*/  SYNCS.EXCH.64 URZ, [UR4+0x38], UR6 ;  /* 0x0000380604ff75b2 */ /* 0x0004640008000100 */
[----:B--2---:R-:W-:Y:S01]  /*07a0*/  NOP ;  /* 0x0000000000007918 */ /* 0x004fe20000000000 */
.L_x_10:
[----:B------:R-:W2:Y:S01]  /*07b0*/  SHFL.IDX PT, R2, R80, RZ, 0x1f ;  /* 0x00001fff50027589 */ /* 0x000ea200000e0000 */
[----:B------:R-:W-:Y:S01]  /*07c0*/  NOP ;  /* 0x0000000000007918 */ /* 0x000fe20000000000 */
[----:B--2---:R-:W-:-:S13]  /*07d0*/  ISETP.NE.AND P0, PT, R2, 0x3, PT ;  /* 0x000000030200780c */ /* 0x004fda0003f05270 */
[----:B------:R-:W-:Y:S05]  /*07e0*/  @P0 BRA `(.L_x_11) ;  /* 0x0000000000300947 */ /* 0x000fea0003800000 */
[----:B-1----:R-:W1:Y:S01]  /*07f0*/  S2UR UR6, SR_CgaCtaId ;  /* 0x00000000000679c3 */ /* 0x002e620000008800 */
[----:B------:R-:W-:Y:S01]  /*0800*/  UMOV UR4, 0x400 ;  /* 0x0000040000047882 */ /* 0x000fe20000000000 */
[----:B------:R-:W-:Y:S01]  /*0810*/  UMOV UR5, 0x20 ;  /* 0x0000002000057882 */ /* 0x000fe20000000000 */
[----:B------:R-:W-:Y:S01]  /*0820*/  ELECT P0, URZ, PT ;  /* 0x0000000000ff782f */ /* 0x000fe20003800000 */
[----:B-1----:R-:W-:Y:S02]  /*0830*/  ULEA UR6, UR6, UR4, 0x18 ;  /* 0x0000000406067291 */ /* 0x002fe4000f8ec0ff */
[----:B------:R-:W-:-:S04]  /*0840*/  UIADD3 UR4, UPT, UPT, -UR5, 0x100000, URZ ;  /* 0x0010000005047890 */ /* 0x000fc8000fffe1ff */
[----:B------:R-:W-:Y:S02]  /*0850*/  USHF.L.U32 UR5, UR4, 0xb, URZ ;  /* 0x0000000b04057899 */ /* 0x000fe400080006ff */
[----:B------:R-:W-:Y:S01]  /*0860*/  USHF.L.U32 UR4, UR4, 0x1, URZ ;  /* 0x0000000104047899 */ /* 0x000fe200080006ff */
[----:B------:R-:W1:Y:S11]  /*0870*/  FENCE.VIEW.ASYNC.S ;  /* 0x00000000000073c6 */ /* 0x000e760000000000 */
[----:B-1----:R2:W1:Y:S01]  /*0880*/  SYNCS.EXCH.64 URZ, [UR6+0x40], UR4 ;  /* 0x0000400406ff75b2 */ /* 0x0024620008000100 */
[----:B------:R2:W1:Y:S02]  /*0890*/  SYNCS.EXCH.64 URZ, [UR6+0x48], UR4 ;  /* 0x0000480406ff75b2 */ /* 0x0004640008000100 */
[----:B--2---:R-:W-:Y:S01]  /*08a0*/  NOP ;  /* 0x0000000000007918 */ /* 0x004fe20000000000 */
.L_x_11:
[----:B------:R-:W2:Y:S01]  /*08b0*/  SHFL.IDX PT, R2, R80, RZ, 0x1f ;  /* 0x00001fff50027589 */ /* 0x000ea200000e0000 */
[----:B------:R-:W-:Y:S01]  /*08c0*/  NOP ;  /* 0x0000000000007918 */ /* 0x000fe20000000000 */
[----:B--2---:R-:W-:-:S13]  /*08d0*/  ISETP.NE.AND P0, PT, R2, 0x4, PT ;  /* 0x000000040200780c */ /* 0x004fda0003f05270 */
[----:B------:R-:W-:Y:S05]  /*08e0*/  @P0 BRA `(.L_x_12) ;  /* 0x00000000004c0947 */ /* 0x000fea0003800000 */
[----:B-1----:R-:W1:Y:S01]  /*08f0*/  S2UR UR6, SR_CgaCtaId ;  /* 0x00000000000679c3 */ /* 0x002e620000008800 */
[----:B------:R-:W-:Y:S01]  /*0900*/  UMOV UR4, 0x3a0 ;  /* 0x000003a000047882 */ /* 0x000fe20000000000 */
[----:B------:R-:W-:Y:S01]  /*0910*/  UMOV UR5, 0x400 ;  /* 0x0000040000057882 */ /* 0x000fe20000000000 */
[----:B------:R-:W-:Y:S01]  /*0920*/  USEL UR4, UR4, 0x320, UP3 ;  /* 0x0000032004047887 */ /* 0x000fe20009800000 */
[----:B------:R-:W-:Y:S01]  /*0930*/  UMOV UR8, 0x1 ;  /* 0x0000000100087882 */ /* 0x000fe20000000000 */
[----:B------:R-:W-:Y:S01]  /*0940*/  ELECT P0, URZ, PT ;  /* 0x0000000000ff782f */ /* 0x000fe20003800000 */
[----:B------:R-:W-:-:S04]  /*0950*/  UIADD3 UR8, UPT, UPT, -UR8, 0x100000, URZ ;  /* 0x0010000008087890 */ /* 0x000fc8000fffe1ff */
[----:B------:R-:W-:Y:S02]  /*0960*/  USHF.L.U32 UR9, UR8, 0xb, URZ ;  /* 0x0000000b08097899 */ /* 0x000fe400080006ff */
[----:B------:R-:W-:Y:S02]  /*0970*/  USHF.L.U32 UR8, UR8, 0x1, URZ ;  /* 0x0000000108087899 */ /* 0x000fe400080006ff */
[----:B-1----:R-:W-:Y:S02]  /*0980*/  ULEA UR6, UR6, UR5, 0x18 ;  /* 0x0000000506067291 */ /* 0x002fe4000f8ec0ff */
[----:B------:R-:W-:-:S04]  /*0990*/  UIADD3 UR4, UPT, UPT, -UR4, 0x100000, URZ ;  /* 0x0010000004047890 */ /* 0x000fc8000fffe1ff */
[----:B------:R-:W-:Y:S02]  /*09a0*/  USHF.L.U32 UR5, UR4, 0xb, URZ ;  /* 0x0000000b04057899 */ /* 0x000fe400080006ff */
[----:B------:R-:W-:Y:S01]  /*09b0*/  USHF.L.U32 UR4, UR4, 0x1, URZ ;  /* 0x0000000104047899 */ /* 0x000fe200080006ff */
[----:B------:R-:W1:Y:S03]  /*09c0*/  FENCE.VIEW.ASYNC.S ;  /* 0x00000000000073c6 */ /* 0x000e660000000000 */
[----:B-1----:R2:W1:Y:S08]  /*09d0*/  SYNCS.EXCH.64 URZ, [UR6+0x50], UR8 ;  /* 0x0000500806ff75b2 */ /* 0x0024700008000100 */
[----:B------:R2:W1:Y:S01]  /*09e0*/  SYNCS.EXCH.64 URZ, [UR6+0x60], UR4 ;  /* 0x0000600406ff75b2 */ /* 0x0004620008000100 */
[----:B------:R2:W1:Y:S01]  /*09f0*/  SYNCS.EXCH.64 URZ, [UR6+0x58], UR8 ;  /* 0x0000580806ff75b2 */ /* 0x0004620008000100 */
[----:B------:R2:W1:Y:S02]  /*0a00*/  SYNCS.EXCH.64 URZ, [UR6+0x68], UR4 ;  /* 0x0000680406ff75b2 */ /* 0x0004640008000100 */
[----:B--2---:R-:W-:Y:S01]  /*0a10*/  NOP ;  /* 0x0000000000007918 */ /* 0x004fe20000000000 */
.L_x_12:
        /* <DEDUP_REMOVED lines=18> */
[----:B------:R2:W1:Y:S01]  /*0b40*/  SYNCS.EXCH.64 URZ, [UR4+0x90], UR6 ;  /* 0x0000900604ff75b2 */ /* 0x0004620008000100 */
[----:B------:R2:W1:Y:S01]  /*0b50*/  SYNCS.EXCH.64 URZ, [UR4+0x78], UR8 ;  /* 0x0000780804ff75b2 */ /* 0x0004620008000100 */
[----:B------:R2:W1:Y:S01]  /*0b60*/  SYNCS.EXCH.64 URZ, [UR4+0x98], UR6 ;  /* 0x0000980604ff75b2 */ /* 0x0004620008000100 */
[----:B------:R2:W1:Y:S01]  /*0b70*/  SYNCS.EXCH.64 URZ, [UR4+0x80], UR8 ;  /* 0x0000800804ff75b2 */ /* 0x0004620008000100 */
[----:B------:R2:W1:Y:S01]  /*0b80*/  SYNCS.EXCH.64 URZ, [UR4+0xa0], UR6 ;  /* 0x0000a00604ff75b2 */ /* 0x0004620008000100 */
[----:B------:R2:W1:Y:S01]  /*0b90*/  SYNCS.EXCH.64 URZ, [UR4+0x88], UR8 ;  /* 0x0000880804ff75b2 */ /* 0x0004620008000100 */
[----:B------:R2:W1:Y:S02]  /*0ba0*/  SYNCS.EXCH.64 URZ, [UR4+0xa8], UR6 ;  /* 0x0000a80604ff75b2 */ /* 0x0004640008000100 */
[----:B--2---:R-:W-:Y:S01]  /*0bb0*/  NOP ;  /* 0x0000000000007918 */ /* 0x004fe20000000000 */
.L_x_13:
[----:B------:R-:W2:Y:S01]  /*0bc0*/  SHFL.IDX PT, R2, R80, RZ, 0x1f ;  /* 0x00001fff50027589 */ /* 0x000ea200000e0000 */
[----:B------:R-:W1:Y:S01]  /*0bd0*/  S2UR UR48, SR_CgaCtaId ;  /* 0x00000000003079c3 */ /* 0x000e620000008800 */
[----:B------:R-:W-:Y:S01]  /*0be0*/  NOP ;  /* 0x0000000000007918 */ /* 0x000fe20000000000 */
[----:B--2---:R-:W-:-:S13]  /*0bf0*/  ISETP.NE.AND P0, PT, R2, 0x3, PT ;  /* 0x000000030200780c */ /* 0x004fda0003f05270 */
[----:B-1----:R-:W-:Y:S05]  /*0c00*/  @P0 BRA `(.L_x_14) ;  /* 0x0000000000340947 */ /* 0x002fea0003800000 */
[----:B------:R-:W-:Y:S01]  /*0c10*/  UMOV UR4, 0x400 ;  /* 0x0000040000047882 */ /* 0x000fe20000000000 */
[----:B------:R-:W-:Y:S01]  /*0c20*/  UMOV UR6, 0x20 ;  /* 0x0000002000067882 */ /* 0x000fe20000000000 */
[----:B------:R-:W-:Y:S02]  /*0c30*/  ULEA UR4, UR48, UR4, 0x18 ;  /* 0x0000000430047291 */ /* 0x000fe4000f8ec0ff */
[----:B------:R-:W-:-:S04]  /*0c40*/  UIADD3 UR6, UPT, UPT, -UR6, 0x100000, URZ ;  /* 0x0010000006067890 */ /* 0x000fc8000fffe1ff */
[----:B------:R-:W-:Y:S02]  /*0c50*/  USHF.L.U32 UR7, UR6, 0xb, URZ ;  /* 0x0000000b06077899 */ /* 0x000fe400080006ff */
[----:B------:R-:W-:Y:S01]  /*0c60*/  USHF.L.U32 UR6, UR6, 0x1, URZ ;  /* 0x0000000106067899 */ /* 0x000fe200080006ff */
[----:B------:R-:W-:Y:S01]  /*0c70*/  ELECT P0, URZ, PT ;  /* 0x0000000000ff782f */ /* 0x000fe20003800000 */
[----:B------:R-:W1:Y:S10]  /*0c80*/  FENCE.VIEW.ASYNC.S ;  /* 0x00000000000073c6 */ /* 0x000e740000000000 */
[----:B-1----:R1:W2:Y:S01]  /*0c90*/  SYNCS.EXCH.64 URZ, [UR4+0xb0], UR6 ;  /* 0x0000b00604ff75b2 */ /* 0x0022a20008000100 */
[----:B------:R1:W1:Y:S01]  /*0ca0*/  SYNCS.EXCH.64 URZ, [UR4+0xc0], UR6 ;  /* 0x0000c00604ff75b2 */ /* 0x0002620008000100 */
[----:B------:R1:W1:Y:S01]  /*0cb0*/  SYNCS.EXCH.64 URZ, [UR4+0xb8], UR6 ;  /* 0x0000b80604ff75b2 */ /* 0x0002620008000100 */
[----:B------:R1:W1:Y:S01]  /*0cc0*/  SYNCS.EXCH.64 URZ, [UR4+0xc8], UR6 ;  /* 0x0000c80604ff75b2 */ /* 0x0002620008000100 */
[----:B------:R-:W-:Y:S01]  /*0cd0*/  NOP ;  /* 0x0000000000007918 */ /* 0x000fe20000000000 */
.L_x_14:
[----:B-1----:R-:W1:Y:S01]  /*0ce0*/  LDCU UR4, c[0x0][0x36c] ;  /* 0x00006d80ff0477ac */ /* 0x002e620008000800 */
[----:B------:R-:W-:Y:S01]  /*0cf0*/  ISETP.NE.OR P3, PT, R0, 0x2, !P3 ;  /* 0x000000020000780c */ /* 0x000fe20005f65670 */
[----:B------:R-:W-:Y:S01]  /*0d00*/  NOP ;  /* 0x0000000000007918 */ /* 0x000fe20000000000 */
[----:B------:R-:W-:Y:S01]  /*0d10*/  LOP3.LUT R0, R76, 0x1f, RZ, 0xc0, !PT ;  /* 0x0000001f4c007812 */ /* 0x000fe200078ec0ff */
[----:B------:R-:W-:Y:S02]  /*0d20*/  UISETP.NE.AND UP4, UPT, UR22, URZ, UPT ;  /* 0x000000ff1600728c */ /* 0x000fe4000bf85270 */
[----:B-1----:R-:W-:-:S09]  /*0d30*/  UISETP.EQ.U32.AND UP5, UPT, UR4, 0x1, UPT ;  /* 0x000000010400788c */ /* 0x002fd2000bfa2070 */
[----:B------:R-:W-:Y:S05]  /*0d40*/  BRA.U !UP5, `(.L_x_15) ;  /* 0x000000010d087547 */ /* 0x000fea000b800000 */
[----:B--234-:R-:W-:Y:S01]  /*0d50*/  UCGABAR_ARV ;  /* 0x00000000000079c7 */ /* 0x01cfe20008000000 */
[----:B------:R-:W-:Y:S05]  /*0d60*/  BRA `(.L_x_16) ;  /* 0x0000000000047947 */ /* 0x000fea0003800000 */
.L_x_15:
[----:B--234-:R-:W-:Y:S01]  /*0d70*/  NOP ;  /* 0x0000000000007918 */ /* 0x01cfe20000000000 */
.L_x_16:
[----:B------:R-:W1:Y:S01]  /*0d80*/  S2UR UR46, SR_CTAID.X ;  /* 0x00000000002e79c3 */ /* 0x000e620000002500 */
[----:B------:R-:W-:-:S05]  /*0d90*/  CS2R.32 R3, SR_CgaSize ;  /* 0x0000000000037805 */ /* 0x000fca0000008a00 */
[----:B------:R-:W-:-:S05]  /*0da0*/  IMAD R3, R3, -0xa0, RZ ;  /* 0xffffff6003037824 */ /* 0x000fca00078e02ff */
[----:B------:R-:W-:-:S14]  /*0db0*/  R2UR UR5, R3 ;  /* 0x00000000030572ca */ /* 0x000fdc00000e0000 */
[----:B------:R-:W2:Y:S01]  /*0dc0*/  LDCU UR5, c[0x0][UR5+0x2b0] ;  /* 0x00005600050577ac */ /* 0x000ea20008000800 */
[----:B------:R-:W-:-:S05]  /*0dd0*/  CS2R.32 R3, SR_CgaSize ;  /* 0x0000000000037805 */ /* 0x000fca0000008a00 */
[----:B------:R-:W-:-:S05]  /*0de0*/  IMAD R3, R3, -0xa0, RZ ;  /* 0xffffff6003037824 */ /* 0x000fca00078e02ff */
[----:B------:R-:W-:-:S14]  /*0df0*/  R2UR UR4, R3 ;  /* 0x00000000030472ca */ /* 0x000fdc00000e0000 */
[----:B------:R-:W3:Y:S01]  /*0e00*/  LDCU UR4, c[0x0][UR4+0x2b4] ;  /* 0x00005680040477ac */ /* 0x000ee20008000800 */
[----:B------:R-:W4:Y:S01]  /*0e10*/  S2UR UR45, SR_CTAID.Y ;  /* 0x00000000002d79c3 */ /* 0x000f220000002600 */
[----:B------:R-:W-:-:S05]  /*0e20*/  CS2R.32 R3, SR_CgaSize ;  /* 0x0000000000037805 */ /* 0x000fca0000008a00 */
[----:B------:R-:W-:-:S05]  /*0e30*/  IMAD R3, R3, -0xa0, RZ ;  /* 0xffffff6003037824 */ /* 0x000fca00078e02ff */
[----:B------:R-:W-:-:S14]  /*0e40*/  R2UR UR57, R3 ;  /* 0x00000000033972ca */ /* 0x000fdc00000e0000 */
[----:B------:R-:W3:Y:S01]  /*0e50*/  LDCU UR57, c[0x0][UR57+0x2a0] ;  /* 0x00005400393977ac */ /* 0x000ee20008000800 */
[----:B------:R-:W-:-:S05]  /*0e60*/  CS2R.32 R3, SR_CgaSize ;  /* 0x0000000000037805 */ /* 0x000fca0000008a00 */
[----:B------:R-:W-:-:S05]  /*0e70*/  IMAD R3, R3, -0xa0, RZ ;  /* 0xffffff6003037824 */ /* 0x000fca00078e02ff */
[----:B------:R-:W-:-:S14]  /*0e80*/  R2UR UR60, R3 ;  /* 0x00000000033c72ca */ /* 0x000fdc00000e0000 */
[----:B------:R-:W3:Y:S01]  /*0e90*/  LDCU UR60, c[0x0][UR60+0x2a4] ;  /* 0x000054803c3c77ac */ /* 0x000ee20008000800 */
[----:B------:R-:W-:Y:S02]  /*0ea0*/  ULOP3.LUT UR49, UR48, 0x1, URZ, 0xc0, !UPT ;  /* 0x0000000130317892 */ /* 0x000fe4000f8ec0ff */
[----:B------:R-:W-:Y:S02]  /*0eb0*/  USHF.R.U32.HI UR26, URZ, 0x1, UR48 ;  /* 0x00000001ff1a7899 */ /* 0x000fe40008011630 */
[----:B------:R-:W-:Y:S02]  /*0ec0*/  UISETP.GT.U32.AND UP1, UPT, UR49, 0xffff, UPT ;  /* 0x0000ffff3100788c */ /* 0x000fe4000bf24070 */
[----:B------:R-:W-:Y:S01]  /*0ed0*/  USHF.L.U32 UR28, UR48, 0xa, URZ ;  /* 0x0000000a301c7899 */ /* 0x000fe200080006ff */
[----:B-1----:R-:W-:Y:S01]  /*0ee0*/  I2FP.F32.U32 R3, UR46 ;  /* 0x0000002e00037c45 */ /* 0x002fe20008201000 */
[----:B------:R-:W1:Y:S04]  /*0ef0*/  LDCU UR23, c[0x0][0xb24] ;  /* 0x00016480ff1777ac */ /* 0x000e680008000800 */
[----:B--2---:R-:W-:Y:S01]  /*0f00*/  FMUL R3, R3, UR5 ;  /* 0x0000000503037c20 */ /* 0x004fe20008400000 */
[----:B------:R-:W2:Y:S01]  /*0f10*/  LDCU UR40, c[0x0][0xb24] ;  /* 0x00016480ff2877ac */ /* 0x000ea20008000800 */
[----:B----4-:R-:W-:Y:S01]  /*0f20*/  I2FP.F32.U32 R2, UR45 ;  /* 0x0000002d00027c45 */ /* 0x010fe20008201000 */
[----:B------:R-:W4:Y:S03]  /*0f30*/  LDCU UR30, c[0x0][0xb30] ;  /* 0x00016600ff1e77ac */ /* 0x000f260008000800 */
[----:B------:R-:W1:Y:S01]  /*0f40*/  F2I.U32.TRUNC.NTZ R3, R3 ;  /* 0x0000000300037305 */ /* 0x000e62000020f000 */
[----:B---3--:R-:W-:Y:S01]  /*0f50*/  FMUL R2, R2, UR4 ;  /* 0x0000000402027c20 */ /* 0x008fe20008400000 */
[----:B------:R-:W-:-:S02]  /*0f60*/  ULOP3.LUT UR4, UR48, 0x2, URZ, 0xc0, !UPT ;  /* 0x0000000230047892 */ /* 0x000fc4000f8ec0ff */
[----:B------:R-:W-:Y:S02]  /*0f70*/  USHF.L.U32 UR27, UR48, 0xb, URZ ;  /* 0x0000000b301b7899 */ /* 0x000fe400080006ff */
[----:B------:R-:W-:Y:S02]  /*0f80*/  UISETP.GT.U32.AND UP0, UPT, UR4, 0xffff, UPT ;  /* 0x0000ffff0400788c */ /* 0x000fe4000bf04070 */
[----:B------:R-:W3:Y:S01]  /*0f90*/  F2I.U32.TRUNC.NTZ R2, R2 ;  /* 0x0000000200027305 */ /* 0x000ee2000020f000 */
[----:B------:R-:W-:Y:S01]  /*0fa0*/  UMOV UR32, 0x5 ;  /* 0x0000000500207882 */ /* 0x000fe20000000000 */
[----:B------:R-:W-:Y:S02]  /*0fb0*/  USEL UR24, UR49, 0xffff, !UP1 ;  /* 0x0000ffff31187887 */ /* 0x000fe4000c800000 */
[----:B------:R-:W-:Y:S01]  /*0fc0*/  USEL UR25, UR4, 0xffff, !UP0 ;  /* 0x0000ffff04197887 */ /* 0x000fe2000c000000 */
[----:B-1----:R-:W-:Y:S02]  /*0fd0*/  R2UR UR5, R3 ;  /* 0x00000000030572ca */ /* 0x002fe400000e0000 */
[----:B---3--:R-:W-:-:S02]  /*0fe0*/  R2UR UR6, R2 ;  /* 0x00000000020672ca */ /* 0x008fc400000e0000 */
[----:B------:R-:W-:-:S09]  /*0ff0*/  PRMT R2, RZ, 0x7610, R2 ;  /* 0x00007610ff027816 */ /* 0x000fd20000000002 */
[----:B------:R-:W-:-:S04]  /*1000*/  UIADD3 UR5, UPT, UPT, -UR5, URZ, URZ ;  /* 0x000000ff05057290 */ /* 0x000fc8000fffe1ff */
[----:B------:R-:W-:Y:S02]  /*1010*/  UIMAD UR57, UR57, UR5, UR46 ;  /* 0x00000005393972a4 */ /* 0x000fe4000f8e022e */
[----:B------:R-:W-:-:S04]  /*1020*/  UIADD3 UR4, UPT, UPT, -UR6, URZ, URZ ;  /* 0x000000ff06047290 */ /* 0x000fc8000fffe1ff */
[----:B------:R-:W-:Y:S01]  /*1030*/  UIMAD UR60, UR60, UR4, UR45 ;  /* 0x000000043c3c72a4 */ /* 0x000fe2000f8e022d */
[----:B--2-4-:R-:W-:Y:S11]  /*1040*/  BRA.U UP4, `(.L_x_17) ;  /* 0x00000001043c7547 */ /* 0x014ff6000b800000 */
[----:B------:R-:W-:Y:S02]  /*1050*/  UISETP.NE.AND UP0, UPT, UR60, URZ, UPT ;  /* 0x000000ff3c00728c */ /* 0x000fe4000bf05270 */
[----:B------:R-:W-:Y:S02]  /*1060*/  UISETP.NE.AND UP1, UPT, UR60, 0x1, UPT ;  /* 0x000000013c00788c */ /* 0x000fe4000bf25270 */
[----:B------:R-:W-:Y:S02]  /*1070*/  UISETP.NE.AND UP2, UPT, UR57, URZ, UP0 ;  /* 0x000000ff3900728c */ /* 0x000fe40008745270 */
[----:B------:R-:W-:Y:S02]  /*1080*/  USEL UR4, URZ, 0x2, UP0 ;  /* 0x00000002ff047887 */ /* 0x000fe40008000000 */
[----:B------:R-:W-:Y:S02]  /*1090*/  USEL UR8, URZ, 0x1, UP2 ;  /* 0x00000001ff087887 */ /* 0x000fe40009000000 */
[----:B------:R-:W-:-:S02]  /*10a0*/  UISETP.NE.AND UP2, UPT, UR57, URZ, UPT ;  /* 0x000000ff3900728c */ /* 0x000fc4000bf45270 */
[----:B------:R-:W-:Y:S02]  /*10b0*/  USEL UR5, URZ, 0x4, UP1 ;  /* 0x00000004ff057887 */ /* 0x000fe40008800000 */
[----:B------:R-:W-:Y:S02]  /*10c0*/  UISETP.NE.AND UP0, UPT, UR57, 0x1, UPT ;  /* 0x000000013900788c */ /* 0x000fe4000bf05270 */
[----:B------:R-:W-:Y:S02]  /*10d0*/  USEL UR6, URZ, 0x8, UP1 ;  /* 0x00000008ff067887 */ /* 0x000fe40008800000 */
[----:B------:R-:W-:Y:S02]  /*10e0*/  USEL UR7, UR5, 0x4, UP2 ;  /* 0x0000000405077887 */ /* 0x000fe40009000000 */
[----:B------:R-:W-:Y:S02]  /*10f0*/  USEL UR4, UR4, 0x2, UP0 ;  /* 0x0000000204047887 */ /* 0x000fe40008000000 */
[----:B------:R-:W-:-:S02]  /*1100*/  USEL UR5, UR6, 0x8, UP0 ;  /* 0x0000000806057887 */ /* 0x000fc40008000000 */
[----:B------:R-:W-:-:S04]  /*1110*/  UIADD3 UR4, UPT, UPT, UR4, UR7, UR8 ;  /* 0x0000000704047290 */ /* 0x000fc8000fffe008 */
[----:B------:R-:W-:-:S06]  /*1120*/  UIADD3 UR4, UPT, UPT, UR4, UR5, URZ ;  /* 0x0000000504047290 */ /* 0x000fcc000fffe0ff */
[----:B------:R-:W-:-:S07]  /*1130*/  MOV R2, UR4 ;  /* 0x0000000400027c02 */ /* 0x000fce0008000f00 */
.L_x_17:
[----:B------:R-:W1:Y:S01]  /*1140*/  S2UR UR36, SR_CTAID.Z ;  /* 0x00000000002479c3 */ /* 0x000e620000002700 */
[----:B------:R-:W-:Y:S01]  /*1150*/  UISETP.GE.AND UP0, UPT, UR23, 0x1, UPT ;  /* 0x000000011700788c */ /* 0x000fe2000bf06270 */
[----:B------:R-:W-:-:S08]  /*1160*/  UMOV UR31, 0x3 ;  /* 0x00000003001f7882 */ /* 0x000fd00000000000 */
[----:B------:R-:W-:Y:S05]  /*1170*/  BRA.U !UP0, `(.L_x_18) ;  /* 0x0000000108d47547 */ /* 0x000fea000b800000 */
[----:B------:R-:W2:Y:S01]  /*1180*/  LDCU.128 UR12, c[0x0][0xb10] ;  /* 0x00016200ff0c77ac */ /* 0x000ea20008000c00 */
[----:B------:R-:W3:Y:S01]  /*1190*/  LDCU UR6, c[0x0][0x370] ;  /* 0x00006e00ff0677ac */ /* 0x000ee20008000800 */
[----:B------:R-:W4:Y:S01]  /*11a0*/  LDCU UR5, c[0x0][0x374] ;  /* 0x00006e80ff0577ac */ /* 0x000f220008000800 */
[----:B------:R-:W1:Y:S01]  /*11b0*/  LDCU UR29, c[0x0][0xb0c] ;  /* 0x00016180ff1d77ac */ /* 0x000e620008000800 */
[----:B------:R-:W1:Y:S01]  /*11c0*/  LDCU UR4, c[0x0][0xb20] ;  /* 0x00016400ff0477ac */ /* 0x000e620008000800 */
[----:B------:R-:W1:Y:S01]  /*11d0*/  LDCU.64 UR8, c[0x0][0xb28] ;  /* 0x00016500ff0877ac */ /* 0x000e620008000a00 */
[----:B--2---:R-:W-:Y:S02]  /*11e0*/  UISETP.NE.AND UP0, UPT, UR14, 0x1, UPT ;  /* 0x000000010e00788c */ /* 0x004fe4000bf05270 */
[----:B----4-:R-:W-:Y:S02]  /*11f0*/  UIMAD.WIDE.U32 UR10, UR5, UR15, URZ ;  /* 0x0000000f050a72a5 */ /* 0x010fe4000f8e00ff */
[----:B---3--:R-:W-:-:S02]  /*1200*/  UIMAD.WIDE.U32 UR18, UR6, UR12, URZ ;  /* 0x0000000c061272a5 */ /* 0x008fc4000f8e00ff */
[----:B-1----:R-:W-:Y:S02]  /*1210*/  UISETP.NE.AND UP1, UPT, UR29, 0x1, UPT ;  /* 0x000000011d00788c */ /* 0x002fe4000bf25270 */
[----:B------:R-:W-:Y:S01]  /*1220*/  UISETP.NE.AND UP2, UPT, UR23, 0x1, UPT ;  /* 0x000000011700788c */ /* 0x000fe2000bf45270 */
[----:B------:R-:W-:Y:S02]  /*1230*/  UMOV UR10, UR11 ;  /* 0x0000000b000a7c82 */ /* 0x000fe40008000000 */
[----:B------:R-:W-:Y:S01]  /*1240*/  UMOV UR18, UR19 ;  /* 0x0000001300127c82 */ /* 0x000fe20008000000 */
[----:B------:R-:W-:Y:S02]  /*1250*/  @UP0 USHF.R.U32.HI UR5, URZ, UR4, UR10 ;  /* 0x00000004ff050299 */ /* 0x000fe4000801160a */
[----:B------:R-:W-:Y:S02]  /*1260*/  UIMAD.WIDE.U32 UR20, UR45, UR15, URZ ;  /* 0x0000000f2d1472a5 */ /* 0x000fe4000f8e00ff */
[----:B------:R-:W-:-:S02]  /*1270*/  UIMAD.WIDE.U32 UR10, UR5, UR8, URZ ;  /* 0x00000008050a72a5 */ /* 0x000fc4000f8e00ff */
[----:B------:R-:W-:Y:S02]  /*1280*/  @UP1 USHF.R.U32.HI UR6, URZ, UR13, UR18 ;  /* 0x0000000dff061299 */ /* 0x000fe40008011612 */
[----:B------:R-:W-:Y:S02]  /*1290*/  UIMAD.WIDE.U32 UR16, UR46, UR12, URZ ;  /* 0x0000000c2e1072a5 */ /* 0x000fe4000f8e00ff */
[----:B------:R-:W-:Y:S01]  /*12a0*/  UIMAD.WIDE.U32 UR18, UR6, UR8, URZ ;  /* 0x00000008061272a5 */ /* 0x000fe2000f8e00ff */
[----:B------:R-:W-:Y:S01]  /*12b0*/  UMOV UR20, UR21 ;  /* 0x0000001500147c82 */ /* 0x000fe20008000000 */
[----:B------:R-:W-:Y:S01]  /*12c0*/  UMOV UR10, UR11 ;  /* 0x0000000b000a7c82 */ /* 0x000fe20008000000 */
[----:B------:R-:W-:Y:S02]  /*12d0*/  USHF.R.U32.HI UR20, URZ, UR4, UR20 ;  /* 0x00000004ff147299 */ /* 0x000fe40008011614 */
[----:B------:R-:W-:Y:S02]  /*12e0*/  @UP2 USHF.R.U32.HI UR5, URZ, UR9, UR10 ;  /* 0x00000009ff052299 */ /* 0x000fe4000801160a */
[----:B------:R-:W-:Y:S01]  /*12f0*/  UMOV UR7, UR19 ;  /* 0x0000001300077c82 */ /* 0x000fe20008000000 */
[----:B------:R-:W-:Y:S01]  /*1300*/  UMOV UR16, UR17 ;  /* 0x0000001100107c82 */ /* 0x000fe20008000000 */
[----:B------:R-:W-:-:S02]  /*1310*/  @UP2 USHF.R.U32.HI UR6, URZ, UR9, UR7 ;  /* 0x00000009ff062299 */ /* 0x000fc40008011607 */
[----:B------:R-:W-:Y:S02]  /*1320*/  USHF.R.U32.HI UR13, URZ, UR13, UR16 ;  /* 0x0000000dff0d7299 */ /* 0x000fe40008011610 */
[----:B------:R-:W-:Y:S02]  /*1330*/  USEL UR4, UR45, UR20, !UP0 ;  /* 0x000000142d047287 */ /* 0x000fe4000c000000 */
[----:B------:R-:W-:Y:S02]  /*1340*/  UIMAD UR7, UR5, UR23, URZ ;  /* 0x00000017050772a4 */ /* 0x000fe4000f8e02ff */
[----:B------:R-:W-:Y:S02]  /*1350*/  USEL UR5, UR46, UR13, !UP1 ;  /* 0x0000000d2e057287 */ /* 0x000fe4000c800000 */
[----:B------:R-:W-:Y:S02]  /*1360*/  UIMAD UR12, UR6, UR23, URZ ;  /* 0x00000017060c72a4 */ /* 0x000fe4000f8e02ff */
[----:B------:R-:W-:-:S02]  /*1370*/  UISETP.GE.AND UP0, UPT, UR4, UR7, UPT ;  /* 0x000000070400728c */ /* 0x000fc4000bf06270 */
[----:B------:R-:W-:Y:S02]  /*1380*/  UIMAD.WIDE.U32 UR10, UR4, UR8, URZ ;  /* 0x00000008040a72a5 */ /* 0x000fe4000f8e00ff */
[----:B------:R-:W-:Y:S02]  /*1390*/  UISETP.GE.OR UP0, UPT, UR5, UR12, UP0 ;  /* 0x0000000c0500728c */ /* 0x000fe40008706670 */
[----:B------:R-:W-:Y:S02]  /*13a0*/  UIMAD.WIDE.U32 UR12, UR5, UR8, URZ ;  /* 0x00000008050c72a5 */ /* 0x000fe4000f8e00ff */
[----:B------:R-:W-:Y:S01]  /*13b0*/  UIADD3 UR10, UPT, UPT, -UR4, URZ, URZ ;  /* 0x000000ff040a7290 */ /* 0x000fe2000fffe1ff */
[----:B------:R-:W-:Y:S01]  /*13c0*/  UMOV UR8, UR11 ;  /* 0x0000000b00087c82 */ /* 0x000fe20008000000 */
[----:B------:R-:W-:Y:S02]  /*13d0*/  UIADD3 UR11, UPT, UPT, -UR5, URZ, URZ ;  /* 0x000000ff050b7290 */ /* 0x000fe4000fffe1ff */
[----:B------:R-:W-:-:S03]  /*13e0*/  USHF.R.U32.HI UR8, URZ, UR9, UR8 ;  /* 0x00000009ff087299 */ /* 0x000fc60008011608 */
[----:B------:R-:W-:Y:S01]  /*13f0*/  @!UP0 UMOV UR7, UR13 ;  /* 0x0000000d00078c82 */ /* 0x000fe20008000000 */
[----:B------:R-:W-:Y:S02]  /*1400*/  UIMAD UR45, UR14, UR10, UR45 ;  /* 0x0000000a0e2d72a4 */ /* 0x000fe4000f8e022d */
[----:B------:R-:W-:Y:S02]  /*1410*/  USEL UR8, UR4, UR8, !UP2 ;  /* 0x0000000804087287 */ /* 0x000fe4000d000000 */
[----:B------:R-:W-:Y:S02]  /*1420*/  @!UP0 USHF.R.U32.HI UR7, URZ, UR9, UR7 ;  /* 0x00000009ff078299 */ /* 0x000fe40008011607 */
[----:B------:R-:W-:Y:S02]  /*1430*/  UIADD3 UR9, UPT, UPT, -UR8, URZ, URZ ;  /* 0x000000ff08097290 */ /* 0x000fe4000fffe1ff */
[----:B------:R-:W-:Y:S02]  /*1440*/  @!UP0 USEL UR7, UR5, UR7, !UP2 ;  /* 0x0000000705078287 */ /* 0x000fe4000d000000 */
[----:B------:R-:W-:-:S02]  /*1450*/  UIMAD UR9, UR23, UR9, UR4 ;  /* 0x00000009170972a4 */ /* 0x000fc4000f8e0204 */
[----:B------:R-:W-:Y:S02]  /*1460*/  @!UP0 UIADD3 UR8, UPT, UPT, UR8, -UR7, URZ ;  /* 0x8000000708088290 */ /* 0x000fe4000fffe0ff */
[----:B------:R-:W-:Y:S02]  /*1470*/  @!UP0 UIMAD UR6, UR9, UR6, UR7 ;  /* 0x00000006090682a4 */ /* 0x000fe4000f8e0207 */
[----:B------:R-:W-:Y:S02]  /*1480*/  @!UP0 UIMAD UR4, UR8, UR23, UR5 ;  /* 0x00000017080482a4 */ /* 0x000fe4000f8e0205 */
[----:B------:R-:W-:Y:S02]  /*1490*/  UIMAD UR46, UR29, UR11, UR46 ;  /* 0x0000000b1d2e72a4 */ /* 0x000fe4000f8e022e */
[----:B------:R-:W-:Y:S01]  /*14a0*/  UIMAD UR45, UR4, UR14, UR45 ;  /* 0x0000000e042d72a4 */ /* 0x000fe2000f8e022d */
[----:B------:R-:W-:Y:S02]  /*14b0*/  @!UP0 UMOV UR5, UR6 ;  /* 0x0000000600058c82 */ /* 0x000fe40008000000 */
[----:B------:R-:W-:-:S12]  /*14c0*/  UIMAD UR46, UR5, UR29, UR46 ;  /* 0x0000001d052e72a4 */ /* 0x000fd8000f8e022e */
.L_x_18:
[----:B------:R-:W-:Y:S02]  /*14d0*/  UISETP.NE.AND UP1, UPT, UR30, 0x1, UPT ;  /* 0x000000011e00788c */ /* 0x000fe4000bf25270 */
[----:B------:R-:W-:Y:S02]  /*14e0*/  ULOP3.LUT UR24, UR24, 0xffff, URZ, 0xc0, !UPT ;  /* 0x0000ffff18187892 */ /* 0x000fe4000f8ec0ff */
[----:B------:R-:W-:Y:S02]  /*14f0*/  ULOP3.LUT UR21, UR25, 0xffff, URZ, 0xc0, !UPT ;  /* 0x0000ffff19157892 */ /* 0x000fe4000f8ec0ff */
[----:B------:R-:W-:Y:S02]  /*1500*/  UISETP.NE.AND UP0, UPT, UR22, 0x2, UPT ;  /* 0x000000021600788c */ /* 0x000fe4000bf05270 */
[----:B------:R-:W-:Y:S02]  /*1510*/  ULOP3.LUT UR28, UR28, 0x800, URZ, 0xc0, !UPT ;  /* 0x000008001c1c7892 */ /* 0x000fe4000f8ec0ff */
[----:B------:R-:W-:-:S02]  /*1520*/  ULOP3.LUT UR27, UR27, 0x800, URZ, 0xc0, !UPT ;  /* 0x000008001b1b7892 */ /* 0x000fc4000f8ec0ff */
[----:B------:R-:W-:Y:S02]  /*1530*/  USHF.L.U32 UR24, UR32, UR24, URZ ;  /* 0x0000001820187299 */ /* 0x000fe400080006ff */
[----:B------:R-:W-:Y:S01]  /*1540*/  USHF.L.U32 UR21, UR31, UR21, URZ ;  /* 0x000000151f157299 */ /* 0x000fe200080006ff */
[----:B------:R-:W-:Y:S11]  /*1550*/  BRA.U UP1, `(.L_x_19) ;  /* 0x0000000101447547 */ /* 0x000ff6000b800000 */
[----:B------:R-:W2:Y:S01]  /*1560*/  LDCU.128 UR8, c[0x0][0xb10] ;  /* 0x00016200ff0877ac */ /* 0x000ea20008000c00 */
[----:B------:R-:W3:Y:S01]  /*1570*/  LDCU UR12, c[0x0][0xb0c] ;  /* 0x00016180ff0c77ac */ /* 0x000ee20008000800 */
[----:B------:R-:W4:Y:S01]  /*1580*/  LDCU UR13, c[0x0][0xb20] ;  /* 0x00016400ff0d77ac */ /* 0x000f220008000800 */
[----:B--2---:R-:W-:Y:S02]  /*1590*/  UIMAD.WIDE.U32 UR6, UR46, UR8, URZ ;  /* 0x000000082e0672a5 */ /* 0x004fe4000f8e00ff */
[----:B------:R-:W-:Y:S02]  /*15a0*/  UIMAD.WIDE.U32 UR4, UR45, UR11, URZ ;  /* 0x0000000b2d0472a5 */ /* 0x000fe4000f8e00ff */
[----:B---3--:R-:W-:Y:S02]  /*15b0*/  UISETP.NE.AND UP2, UPT, UR12, 0x1, UPT ;  /* 0x000000010c00788c */ /* 0x008fe4000bf45270 */
[----:B------:R-:W-:Y:S01]  /*15c0*/  UISETP.NE.AND UP1, UPT, UR10, 0x1, UPT ;  /* 0x000000010a00788c */ /* 0x000fe2000bf25270 */
[----:B------:R-:W-:-:S02]  /*15d0*/  UMOV UR6, UR7 ;  /* 0x0000000700067c82 */ /* 0x000fc40008000000 */
[----:B------:R-:W-:Y:S01]  /*15e0*/  UMOV UR4, UR5 ;  /* 0x0000000500047c82 */ /* 0x000fe20008000000 */
[----:B------:R-:W-:Y:S02]  /*15f0*/  USHF.R.U32.HI UR9, URZ, UR9, UR6 ;  /* 0x00000009ff097299 */ /* 0x000fe40008011606 */
[----:B----4-:R-:W-:Y:S02]  /*1600*/  USHF.R.U32.HI UR4, URZ, UR13, UR4 ;  /* 0x0000000dff047299 */ /* 0x010fe40008011604 */
[----:B------:R-:W-:Y:S02]  /*1610*/  USEL UR5, UR46, UR9, !UP2 ;  /* 0x000000092e057287 */ /* 0x000fe4000d000000 */
[----:B------:R-:W-:-:S04]  /*1620*/  USEL UR4, UR45, UR4, !UP1 ;  /* 0x000000042d047287 */ /* 0x000fc8000c800000 */
[----:B------:R-:W-:Y:S02]  /*1630*/  UIADD3 UR6, UPT, UPT, UR5, -UR4, URZ ;  /* 0x8000000405067290 */ /* 0x000fe4000fffe0ff */
[----:B------:R-:W-:Y:S02]  /*1640*/  UIADD3 UR4, UPT, UPT, -UR5, UR4, URZ ;  /* 0x0000000405047290 */ /* 0x000fe4000fffe1ff */
[----:B------:R-:W-:Y:S02]  /*1650*/  UIMAD UR45, UR6, UR10, UR45 ;  /* 0x0000000a062d72a4 */ /* 0x000fe4000f8e022d */
[----:B------:R-:W-:-:S12]  /*1660*/  UIMAD UR46, UR4, UR12, UR46 ;  /* 0x0000000c042e72a4 */ /* 0x000fd8000f8e022e */
.L_x_19:
[----:B------:R-:W-:Y:S05]  /*1670*/  BRA.U !UP5, `(.L_x_20) ;  /* 0x000000010d0c7547 */ /* 0x000fea000b800000 */
[----:B------:R-:W-:Y:S01]  /*1680*/  UCGABAR_WAIT ;  /* 0x0000000000007dc7 */ /* 0x000fe20008000000 */
[----:B------:R-:W-:Y:S01]  /*1690*/  CCTL.IVALL ;  /* 0x00000000ff00798f */ /* 0x000fe20002000000 */
[----:B------:R-:W-:Y:S05]  /*16a0*/  BRA `(.L_x_21) ;  /* 0x0000000000047947 */ /* 0x000fea0003800000 */
.L_x_20:
[----:B------:R-:W-:Y:S06]  /*16b0*/  BAR.SYNC.DEFER_BLOCKING 0x0 ;  /* 0x0000000000007b1d */ /* 0x000fec0000010000 */
.L_x_21:
[----:B------:R-:W-:Y:S05]  /*16c0*/  BRA.U UP0, `(.L_x_22) ;  /* 0x0000001100b07547 */ /* 0x000fea000b800000 */
[----:B------:R-:W2:Y:S01]  /*16d0*/  LDCU UR6, c[0x0][0x38c] ;  /* 0x00007180ff0677ac */ /* 0x000ea20008000800 */
[----:B------:R-:W-:Y:S01]  /*16e0*/  PLOP3.LUT P1, PT, PT, PT, UP3, 0x80, 0x8 ;  /* 0x000000000008781c */ /* 0x000fe20003f2f038 */
[----:B------:R-:W-:Y:S01]  /*16f0*/  IMAD.MOV.U32 R12, RZ, RZ, 0x1 ;  /* 0x00000001ff0c7424 */ /* 0x000fe200078e00ff */
[----:B------:R-:W-:Y:S01]  /*1700*/  ISETP.EQ.OR P2, PT, R0, RZ, P3 ;  /* 0x000000ff0000720c */ /* 0x000fe20001f42670 */
[----:B------:R-:W-:Y:S01]  /*1710*/  UISETP.NE.AND UP1, UPT, UR22, URZ, UPT ;  /* 0x000000ff1600728c */ /* 0x000fe2000bf25270 */
[----:B------:R-:W-:Y:S02]  /*1720*/  PLOP3.LUT P1, PT, P1, PT, PT, 0x8, 0x80 ;  /* 0x000000000080781c */ /* 0x000fe40000f2e170 */
[----:B------:R-:W-:Y:S01]  /*1730*/  CS2R R10, SRZ ;  /* 0x00000000000a7805 */ /* 0x000fe2000001ff00 */
[----:B------:R-:W-:Y:S01]  /*1740*/  IMAD.MOV.U32 R9, RZ, RZ, RZ ;  /* 0x000000ffff097224 */ /* 0x000fe200078e00ff */
[----:B------:R-:W3:Y:S01]  /*1750*/  LDCU UR41, c[0x0][0x370] ;  /* 0x00006e00ff2977ac */ /* 0x000ee20008000800 */
[----:B------:R-:W-:Y:S01]  /*1760*/  IMAD.MOV.U32 R8, RZ, RZ, 0x1 ;  /* 0x00000001ff087424 */ /* 0x000fe200078e00ff */
[----:B------:R-:W4:Y:S01]  /*1770*/  LDCU.64 UR30, c[0x0][0x348] ;  /* 0x00006900ff1e77ac */ /* 0x000f220008000a00 */
[----:B------:R-:W1:Y:S01]  /*1780*/  LDCU UR39, c[0x0][0x374] ;  /* 0x00006e80ff2777ac */ /* 0x000e620008000800 */
[----:B--2---:R-:W-:-:S02]  /*1790*/  UIADD3 UR5, UPT, UPT, UR6, 0x3f, URZ ;  /* 0x0000003f06057890 */ /* 0x004fc4000fffe0ff */
[----:B------:R-:W-:Y:S02]  /*17a0*/  UIADD3 UR50, UPT, UPT, UR6, 0x7e, URZ ;  /* 0x0000007e06327890 */ /* 0x000fe4000fffe0ff */
[----:B------:R-:W-:-:S04]  /*17b0*/  USHF.R.S32.HI UR4, URZ, 0x1f, UR5 ;  /* 0x0000001fff047899 */ /* 0x000fc80008011405 */
[----:B------:R-:W-:Y:S02]  /*17c0*/  ULEA.HI UR4, UR4, UR5, URZ, 0x6 ;  /* 0x0000000504047291 */ /* 0x000fe4000f8f30ff */
[----:B------:R-:W-:Y:S02]  /*17d0*/  USHF.L.U32 UR5, UR26, 0x5, URZ ;  /* 0x000000051a057899 */ /* 0x000fe400080006ff */
[----:B------:R-:W-:Y:S02]  /*17e0*/  USHF.R.S32.HI UR43, URZ, 0x6, UR4 ;  /* 0x00000006ff2b7899 */ /* 0x000fe40008011404 */
[----:B------:R-:W-:Y:S02]  /*17f0*/  UIADD3 UR4, UPT, UPT, UR6, -0x1, URZ ;  /* 0xffffffff06047890 */ /* 0x000fe4000fffe0ff */
[----:B------:R-:W-:Y:S02]  /*1800*/  UISETP.LT.U32.AND UP0, UPT, UR43, 0x3, UPT ;  /* 0x000000032b00788c */ /* 0x000fe4000bf01070 */
[----:B------:R-:W-:-:S02]  /*1810*/  UISETP.GE.U32.AND UP2, UPT, UR4, -0x7f, UPT ;  /* 0xffffff810400788c */ /* 0x000fc4000bf46070 */
[----:B------:R-:W-:Y:S02]  /*1820*/  USEL UR42, UR43, 0x3, UP0 ;  /* 0x000000032b2a7887 */ /* 0x000fe40008000000 */
[----:B------:R-:W-:Y:S02]  /*1830*/  ULOP3.LUT UR44, UR5, 0x20, URZ, 0xe2, !UPT ;  /* 0x00000020052c7892 */ /* 0x000fe4000f8ee2ff */
[----:B------:R-:W-:Y:S02]  /*1840*/  UIADD3 UR25, UPT, UPT, UR42, -0x1, URZ ;  /* 0xffffffff2a197890 */ /* 0x000fe4000fffe0ff */
[----:B------:R-:W-:Y:S02]  /*1850*/  USEL UR26, UR34, 0x2, UP1 ;  /* 0x00000002221a7887 */ /* 0x000fe40008800000 */
[----:B------:R-:W-:Y:S02]  /*1860*/  UIADD3 UR47, UPT, UPT, UR43, -UR42, URZ ;  /* 0x8000002a2b2f7290 */ /* 0x000fe4000fffe0ff */
[----:B------:R-:W-:Y:S01]  /*1870*/  @UP2 UIADD3 UR25, UPT, UPT, UR42, URZ, URZ ;  /* 0x000000ff2a192290 */ /* 0x000fe2000fffe0ff */
[----:B------:R-:W-:-:S03]  /*1880*/  UMOV UR5, URZ ;  /* 0x000000ff00057c82 */ /* 0x000fc60008000000 */
[----:B-1-34-:R-:W-:-:S12]  /*1890*/  UIADD3 UR25, UPT, UPT, UR25, 0x1, URZ ;  /* 0x0000000119197890 */ /* 0x01afd8000fffe0ff */
.L_x_42:
[----:B------:R-:W-:Y:S01]  /*18a0*/  UISETP.NE.AND UP0, UPT, UR48, URZ, UPT ;  /* 0x000000ff3000728c */ /* 0x000fe2000bf05270 */
[----:B------:R-:W1:Y:S08]  /*18b0*/  S2UR UR48, SR_CgaCtaId ;  /* 0x00000000003079c3 */ /* 0x000e700000008800 */
[----:B------:R-:W-:Y:S05]  /*18c0*/  BRA.U UP0, `(.L_x_23) ;  /* 0x0000000100347547 */ /* 0x000fea000b800000 */
[----:B------:R-:W2:Y:S01]  /*18d0*/  S2R R0, SR_CgaCtaId ;  /* 0x0000000000007919 */ /* 0x000ea20000008800 */
[----:B------:R-:W-:-:S04]  /*18e0*/  MOV R2, 0x400 ;  /* 0x0000040000027802 */ /* 0x000fc80000000f00 */
[----:B--2---:R-:W-:Y:S02]  /*18f0*/  LEA R0, R0, R2, 0x18 ;  /* 0x0000000200007211 */ /* 0x004fe400078ec0ff */
[----:B------:R-:W-:-:S03]  /*1900*/  SHF.L.U32 R2, R8, 0x1f, RZ ;  /* 0x0000001f08027819 */ /* 0x000fc600000006ff */
[----:B------:R-:W-:-:S04]  /*1910*/  IMAD R0, R9, 0x8, R0 ;  /* 0x0000000809007824 */ /* 0x000fc800078e0200 */
[----:B------:R-:W2:Y:S02]  /*1920*/  SYNCS.PHASECHK.TRANS64.TRYWAIT P0, [R0+URZ+0xc0], R2 ;  /* 0x0000c002000075a7 */ /* 0x000ea400080011ff */
[----:B--2---:R-:W-:Y:S05]  /*1930*/  @!P0 BRA `(.L_x_24) ;  /* 0x0000004c00a08947 */ /* 0x004fea0003800000 */
.L_x_101:
[----:B------:R-:W-:Y:S01]  /*1940*/  VIADD R9, R9, 0x1 ;  /* 0x0000000109097836 */ /* 0x000fe20000000000 */
[----:B------:R2:W-:Y:S04]  /*1950*/  SYNCS.ARRIVE.TRANS64.A1T0 RZ, [R0+URZ+0xb0], RZ ;  /* 0x0000b0ff00ff79a7 */ /* 0x0005e800081000ff */
[----:B------:R-:W-:-:S04]  /*1960*/  ISETP.NE.AND P0, PT, R9, 0x2, PT ;  /* 0x000000020900780c */ /* 0x000fc80003f05270 */
[----:B------:R-:W-:Y:S02]  /*1970*/  SEL R9, R9, RZ, P0 ;  /* 0x000000ff09097207 */ /* 0x000fe40000000000 */
[----:B--2---:R-:W-:-:S04]  /*1980*/  SEL R0, RZ, 0x1, P0 ;  /* 0x00000001ff007807 */ /* 0x004fc80000000000 */
[----:B------:R-:W-:-:S07]  /*1990*/  LOP3.LUT R8, R8, R0, RZ, 0x3c, !PT ;  /* 0x0000000008087212 */ /* 0x000fce00078e3cff */
.L_x_23:
[----:B------:R-:W-:Y:S01]  /*19a0*/  UMOV UR6, 0x400 ;  /* 0x0000040000067882 */ /* 0x000fe20000000000 */
[----:B------:R-:W-:Y:S01]  /*19b0*/  SHF.L.U32 R0, R12, 0x1f, RZ ;  /* 0x0000001f0c007819 */ /* 0x000fe200000006ff */
[----:B-1----:R-:W-:Y:S02]  /*19c0*/  ULEA UR6, UR48, UR6, 0x18 ;  /* 0x0000000630067291 */ /* 0x002fe4000f8ec0ff */
[----:B------:R-:W-:Y:S02]  /*19d0*/  UISETP.GE.U32.AND UP0, UPT, UR50, 0x7f, UPT ;  /* 0x0000007f3200788c */ /* 0x000fe4000bf06070 */
[----:B------:R-:W-:Y:S02]  /*19e0*/  ULEA UR4, UR5, UR6, 0x3 ;  /* 0x0000000605047291 */ /* 0x000fe4000f8e18ff */
[----:B------:R-:W-:Y:S02]  /*19f0*/  ULEA UR11, UR45, UR49, 0x1 ;  /* 0x000000312d0b7291 */ /* 0x000fe4000f8e08ff */
[----:B------:R-:W-:-:S02]  /*1a00*/  ULEA UR35, UR46, UR44, 0x6 ;  /* 0x0000002c2e237291 */ /* 0x000fc4000f8e30ff */
[----:B------:R-:W-:Y:S01]  /*1a10*/  USHF.L.U32 UR11, UR11, 0x5, URZ ;  /* 0x000000050b0b7899 */ /* 0x000fe200080006ff */
[----:B------:R-:W-:Y:S02]  /*1a20*/  UMOV UR13, URZ ;  /* 0x000000ff000d7c82 */ /* 0x000fe40008000000 */
[----:B------:R1:W2:Y:S01]  /*1a30*/  SYNCS.PHASECHK.TRANS64.TRYWAIT P0, [UR4+0x18], R0 ;  /* 0x00001800ff0075a7 */ /* 0x0002a20008001104 */
[----:B------:R-:W-:Y:S08]  /*1a40*/  BRA.U !UP0, `(.L_x_25) ;  /* 0x0000000108c47547 */ /* 0x000ff0000b800000 */
[----:B------:R-:W-:Y:S01]  /*1a50*/  UMOV UR7, URZ ;  /* 0x000000ff00077c82 */ /* 0x000fe20008000000 */
[----:B------:R-:W-:-:S05]  /*1a60*/  UMOV UR4, UR5 ;  /* 0x0000000500047c82 */ /* 0x000fca0008000000 */
.L_x_31:
[----:B------:R-:W-:Y:S01]  /*1a70*/  ULEA UR33, UR4, UR6, 0x3 ;  /* 0x0000000604217291 */ /* 0x000fe2000f8e18ff */
[----:B------:R-:W-:Y:S01]  /*1a80*/  @!P3 MOV R2, 0x2000 ;  /* 0x000020000002b802 */ /* 0x000fe20000000f00 */
[----:B--2-4-:R-:W-:Y:S10]  /*1a90*/  @P0 BRA `(.L_x_26) ;  /* 0x00000000000c0947 */ /* 0x014ff40003800000 */
[----:B------:R-:W-:-:S04]  /*1aa0*/  SHF.L.U32 R3, R12, 0x1f, RZ ;  /* 0x0000001f0c037819 */ /* 0x000fc800000006ff */
[----:B------:R-:W2:Y:S02]  /*1ab0*/  SYNCS.PHASECHK.TRANS64.TRYWAIT P0, [UR33+0x18], R3 ;  /* 0x00001803ff0075a7 */ /* 0x000ea40008001121 */
[----:B--2---:R-:W-:Y:S05]  /*1ac0*/  @!P0 BRA `(.L_x_27) ;  /* 0x0000004c00508947 */ /* 0x004fea0003800000 */
.L_x_26:
[----:B------:R2:W-:Y:S01]  /*1ad0*/  @!P3 SYNCS.ARRIVE.TRANS64 RZ, [UR33], R2 ;  /* 0x00000002ffffb9a7 */ /* 0x0005e20008000021 */
[----:B------:R-:W-:-:S04]  /*1ae0*/  ULOP3.LUT UR5, UR26, 0x2, URZ, 0xfc, !UPT ;  /* 0x000000021a057892 */ /* 0x000fc8000f8efcff */
[----:B------:R-:W-:-:S09]  /*1af0*/  UISETP.NE.AND UP0, UPT, UR5, 0x2, UPT ;  /* 0x000000020500788c */ /* 0x000fd2000bf05270 */
[----:B------:R-:W-:Y:S05]  /*1b00*/  BRA.U UP0, `(.L_x_28) ;  /* 0x0000000100047547 */ /* 0x000fea000b800000 */
[----:B------:R-:W-:Y:S05]  /*1b10*/  BPT.TRAP 0x1 ;  /* 0x000000040000795c */ /* 0x000fea0000300000 */
.L_x_28:
[----:B------:R-:W-:Y:S04]  /*1b20*/  BSSY.RECONVERGENT B0, `(.L_x_29) ;  /* 0x0000003000007945 */ /* 0x000fe80003800200 */
[----:B------:R-:W-:Y:S05]  /*1b30*/  @P2 BRA `(.L_x_30) ;  /* 0x0000000000042947 */ /* 0x000fea0003800000 */
[----:B------:R-:W-:Y:S05]  /*1b40*/  BPT.TRAP 0x1 ;  /* 0x000000040000795c */ /* 0x000fea0000300000 */
.L_x_30:
[----:B------:R-:W-:Y:S05]  /*1b50*/  BSYNC.RECONVERGENT B0 ;  /* 0x0000000000007941 */ /* 0x000fea0003800200 */
.L_x_29:
[----:B------:R-:W-:Y:S02]  /*1b60*/  UIADD3 UR5, UPT, UPT, UR4, 0x1, URZ ;  /* 0x0000000104057890 */ /* 0x000fe4000fffe0ff */
[----:B------:R-:W-:Y:S02]  /*1b70*/  USHF.L.U32 UR4, UR4, 0xc, URZ ;  /* 0x0000000c04047899 */ /* 0x000fe400080006ff */
[----:B------:R-:W-:Y:S02]  /*1b80*/  UISETP.NE.AND UP0, UPT, UR5, 0x3, UPT ;  /* 0x000000030500788c */ /* 0x000fe4000bf05270 */
[----:B------:R-:W-:Y:S02]  /*1b90*/  USHF.L.U32 UR34, UR7, 0x6, URZ ;  /* 0x0000000607227899 */ /* 0x000fe400080006ff */
[----:B------:R-:W-:Y:S02]  /*1ba0*/  USEL UR9, URZ, 0x1, UP0 ;  /* 0x00000001ff097887 */ /* 0x000fe40008000000 */
[----:B------:R-:W-:-:S02]  /*1bb0*/  USEL UR5, UR5, URZ, UP0 ;  /* 0x000000ff05057287 */ /* 0x000fc40008000000 */
[----:B------:R-:W-:Y:S02]  /*1bc0*/  UIADD3 UR14, UP0, UPT, UR30, 0x180, URZ ;  /* 0x000001801e0e7890 */ /* 0x000fe4000ff1e0ff */
[----:B------:R-:W-:Y:S01]  /*1bd0*/  ULEA UR8, UR5, UR6, 0x3 ;  /* 0x0000000605087291 */ /* 0x000fe2000f8e18ff */
[----:B------:R-:W-:Y:S01]  /*1be0*/  LOP3.LUT R12, R12, UR9, RZ, 0x3c, !PT ;  /* 0x000000090c0c7c12 */ /* 0x000fe2000f8e3cff */
[----:B------:R-:W-:Y:S02]  /*1bf0*/  UIADD3 UR7, UPT, UPT, UR7, 0x1, URZ ;  /* 0x0000000107077890 */ /* 0x000fe4000fffe0ff */
[----:B------:R-:W-:Y:S01]  /*1c00*/  UIADD3 UR16, UP1, UPT, UR30, 0x80, URZ ;  /* 0x000000801e107890 */ /* 0x000fe2000ff3e0ff */
[----:B-1----:R-:W-:Y:S01]  /*1c10*/  SHF.L.U32 R0, R12, 0x1f, RZ ;  /* 0x0000001f0c007819 */ /* 0x002fe200000006ff */
[----:B------:R-:W-:Y:S02]  /*1c20*/  ULOP3.LUT UR32, UR28, UR4, URZ, 0xfc, !UPT ;  /* 0x000000041c207292 */ /* 0x000fe4000f8efcff */
[----:B------:R-:W-:Y:S01]  /*1c30*/  UIADD3.X UR15, UPT, UPT, URZ, UR31, URZ, UP0, !UPT ;  /* 0x0000001fff0f7290 */ /* 0x000fe200087fe4ff */
[----:B------:R3:W4:Y:S01]  /*1c40*/  SYNCS.PHASECHK.TRANS64.TRYWAIT P0, [UR8+0x18], R0 ;  /* 0x00001800ff0075a7 */ /* 0x0007220008001108 */
[----:B------:R-:W-:-:S02]  /*1c50*/  ULOP3.LUT UR8, UR27, UR4, URZ, 0xfc, !UPT ;  /* 0x000000041b087292 */ /* 0x000fc4000f8efcff */
[----:B------:R-:W-:Y:S02]  /*1c60*/  UISETP.NE.AND UP0, UPT, UR7, UR25, UPT ;  /* 0x000000190700728c */ /* 0x000fe4000bf05270 */
[----:B------:R-:W-:Y:S02]  /*1c70*/  UIADD3.X UR17, UPT, UPT, URZ, UR31, URZ, UP1, !UPT ;  /* 0x0000001fff117290 */ /* 0x000fe40008ffe4ff */
[----:B------:R-:W-:Y:S02]  /*1c80*/  UIADD3 UR32, UPT, UPT, UR6, 0x2400, UR32 ;  /* 0x0000240006207890 */ /* 0x000fe4000fffe020 */
[----:B------:R-:W-:Y:S02]  /*1c90*/  UPRMT UR13, URZ, 0x5410, UR24 ;  /* 0x00005410ff0d7896 */ /* 0x000fe40008000018 */
[----:B------:R-:W-:Y:S02]  /*1ca0*/  UIADD3 UR8, UPT, UPT, UR6, 0x5400, UR8 ;  /* 0x0000540006087890 */ /* 0x000fe4000fffe008 */
[----:B------:R-:W-:Y:S01]  /*1cb0*/  UPRMT UR4, URZ, 0x5410, UR21 ;  /* 0x00005410ff047896 */ /* 0x000fe20008000015 */
[----:B------:R-:W-:Y:S01]  /*1cc0*/  UMOV UR18, 0x0 ;  /* 0x0000000000127882 */ /* 0x000fe20000000000 */
[----:B------:R-:W-:Y:S01]  /*1cd0*/  UMOV UR19, 0x10000000 ;  /* 0x1000000000137882 */ /* 0x000fe20000000000 */
[----:B------:R-:W-:Y:S01]  /*1ce0*/  UMOV UR12, UR36 ;  /* 0x00000024000c7c82 */ /* 0x000fe20008000000 */
[----:B------:R-:W-:Y:S01]  /*1cf0*/  UMOV UR9, UR33 ;  /* 0x0000002100097c82 */ /* 0x000fe20008000000 */
[----:B------:R-:W-:Y:S01]  /*1d00*/  UMOV UR10, UR34 ;  /* 0x00000022000a7c82 */ /* 0x000fe20008000000 */
[----:B------:R1:W-:Y:S03]  /*1d10*/  UTMALDG.3D.MULTICAST [UR32], [UR16], UR13, desc[UR18] ;  /* 0x00001220100073b4 */ /* 0x0003e6000801180d */
[----:B------:R2:W-:Y:S01]  /*1d20*/  UTMALDG.3D.MULTICAST [UR8], [UR14], UR4, desc[UR18] ;  /* 0x000012080e0073b4 */ /* 0x0005e20008011804 */
[----:B-1----:R-:W-:Y:S01]  /*1d30*/  UMOV UR13, UR25 ;  /* 0x00000019000d7c82 */ /* 0x002fe20008000000 */
[----:B--2---:R-:W-:Y:S01]  /*1d40*/  UMOV UR4, UR5 ;  /* 0x0000000500047c82 */ /* 0x004fe20008000000 */
[----:B---3--:R-:W-:Y:S05]  /*1d50*/  BRA.U UP0, `(.L_x_31) ;  /* 0xfffffffd00447547 */ /* 0x008fea000b83ffff */
.L_x_25:
[----:B------:R-:W-:Y:S01]  /*1d60*/  ULEA UR4, UR5, UR6, 0x3 ;  /* 0x0000000605047291 */ /* 0x000fe2000f8e18ff */
[----:B-1----:R-:W-:Y:S01]  /*1d70*/  SHF.L.U32 R0, R12, 0x1f, RZ ;  /* 0x0000001f0c007819 */ /* 0x002fe200000006ff */
[----:B------:R-:W-:Y:S01]  /*1d80*/  @!P1 SYNCS.ARRIVE.TRANS64.A1T0 RZ, [UR6+0x48], RZ ;  /* 0x000048ffffff99a7 */ /* 0x000fe20008100006 */
[----:B------:R-:W-:-:S06]  /*1d90*/  UISETP.GT.AND UP0, UPT, UR43, UR42, UPT ;  /* 0x0000002a2b00728c */ /* 0x000fcc000bf04270 */
[----:B--2-4-:R1:W2:Y:S03]  /*1da0*/  SYNCS.PHASECHK.TRANS64.TRYWAIT P0, [UR4+0x18], R0 ;  /* 0x00001800ff0075a7 */ /* 0x0142a60008001104 */
[----:B------:R-:W-:Y:S05]  /*1db0*/  BRA.U !UP0, `(.L_x_32) ;  /* 0x0000000108c87547 */ /* 0x000fea000b800000 */
[----:B------:R-:W-:Y:S01]  /*1dc0*/  UIADD3 UR29, UPT, UPT, UR47, UR13, URZ ;  /* 0x0000000d2f1d7290 */ /* 0x000fe2000fffe0ff */
[----:B------:R-:W-:-:S11]  /*1dd0*/  UMOV UR4, UR5 ;  /* 0x0000000500047c82 */ /* 0x000fd60008000000 */
.L_x_38:
[----:B------:R-:W-:Y:S01]  /*1de0*/  ULEA UR17, UR4, UR6, 0x3 ;  /* 0x0000000604117291 */ /* 0x000fe2000f8e18ff */
[----:B--2---:R-:W-:Y:S01]  /*1df0*/  @!P3 MOV R2, 0x2000 ;  /* 0x000020000002b802 */ /* 0x004fe20000000f00 */
[----:B--2-4-:R-:W-:Y:S10]  /*1e00*/  @P0 BRA `(.L_x_33) ;  /* 0x00000000000c0947 */ /* 0x014ff40003800000 */
[----:B------:R-:W-:-:S04]  /*1e10*/  SHF.L.U32 R3, R12, 0x1f, RZ ;  /* 0x0000001f0c037819 */ /* 0x000fc800000006ff */
[----:B------:R-:W2:Y:S02]  /*1e20*/  SYNCS.PHASECHK.TRANS64.TRYWAIT P0, [UR17+0x18], R3 ;  /* 0x00001803ff0075a7 */ /* 0x000ea40008001111 */
[----:B--2---:R-:W-:Y:S05]  /*1e30*/  @!P0 BRA `(.L_x_34) ;  /* 0x00000048008c8947 */ /* 0x004fea0003800000 */
.L_x_33:
[----:B------:R2:W-:Y:S01]  /*1e40*/  @!P3 SYNCS.ARRIVE.TRANS64 RZ, [UR17], R2 ;  /* 0x00000002ffffb9a7 */ /* 0x0005e20008000011 */
[----:B------:R-:W-:-:S04]  /*1e50*/  ULOP3.LUT UR5, UR26, 0x2, URZ, 0xfc, !UPT ;  /* 0x000000021a057892 */ /* 0x000fc8000f8efcff */
[----:B------:R-:W-:-:S09]  /*1e60*/  UISETP.NE.AND UP0, UPT, UR5, 0x2, UPT ;  /* 0x000000020500788c */ /* 0x000fd2000bf05270 */
[----:B------:R-:W-:Y:S05]  /*1e70*/  BRA.U UP0, `(.L_x_35) ;  /* 0x0000000100047547 */ /* 0x000fea000b800000 */
[----:B------:R-:W-:Y:S05]  /*1e80*/  BPT.TRAP 0x1 ;  /* 0x000000040000795c */ /* 0x000fea0000300000 */
.L_x_35:
[----:B------:R-:W-:Y:S04]  /*1e90*/  BSSY.RECONVERGENT B0, `(.L_x_36) ;  /* 0x0000003000007945 */ /* 0x000fe80003800200 */
[----:B------:R-:W-:Y:S05]  /*1ea0*/  @P2 BRA `(.L_x_37) ;  /* 0x0000000000042947 */ /* 0x000fea0003800000 */
[----:B------:R-:W-:Y:S05]  /*1eb0*/  BPT.TRAP 0x1 ;  /* 0x000000040000795c */ /* 0x000fea0000300000 */
.L_x_37:
[----:B------:R-:W-:Y:S05]  /*1ec0*/  BSYNC.RECONVERGENT B0 ;  /* 0x0000000000007941 */ /* 0x000fea0003800200 */
.L_x_36:
        /* <DEDUP_REMOVED lines=17> */
[----:B------:R-:W-:Y:S02]  /*1fe0*/  UIADD3 UR16, UPT, UPT, UR6, 0x2400, UR16 ;  /* 0x0000240006107890 */ /* 0x000fe4000fffe010 */
[----:B------:R-:W-:Y:S02]  /*1ff0*/  UIADD3.X UR15, UPT, UPT, URZ, UR31, URZ, UP1, !UPT ;  /* 0x0000001fff0f7290 */ /* 0x000fe40008ffe4ff */
        /* <DEDUP_REMOVED lines=8> */
[----:B------:R-:W-:Y:S01]  /*2080*/  UMOV UR9, UR17 ;  /* 0x0000001100097c82 */ /* 0x000fe20008000000 */
[----:B------:R-:W-:Y:S01]  /*2090*/  UMOV UR10, UR18 ;  /* 0x00000012000a7c82 */ /* 0x000fe20008000000 */
[----:B------:R-:W-:Y:S01]  /*20a0*/  UTMALDG.3D.MULTICAST [UR16], [UR14], UR7, desc[UR32] ;  /* 0x000020100e0073b4 */ /* 0x000fe20008011807 */
[----:B------:R1:W-:Y:S02]  /*20b0*/  UTMALDG.3D.MULTICAST [UR8], [UR22], UR4, desc[UR32] ;  /* 0x00002008160073b4 */ /* 0x0003e40008011804 */
[----:B-1----:R-:W-:Y:S01]  /*20c0*/  UMOV UR4, UR5 ;  /* 0x0000000500047c82 */ /* 0x002fe20008000000 */
[----:B---3--:R-:W-:Y:S05]  /*20d0*/  BRA.U UP0, `(.L_x_38) ;  /* 0xfffffffd00407547 */ /* 0x008fea000b83ffff */
.L_x_32:
[C---:B------:R-:W-:Y:S01]  /*20e0*/  LEA R3, R11.reuse, UR6, 0x3 ;  /* 0x000000060b037c11 */ /* 0x040fe2000f8e18ff */
[----:B------:R-:W-:Y:S01]  /*20f0*/  NOP ;  /* 0x0000000000007918 */ /* 0x000fe20000000000 */
[----:B-1----:R-:W-:Y:S02]  /*2100*/  SHF.L.U32 R0, R10, 0x1f, RZ ;  /* 0x0000001f0a007819 */ /* 0x002fe400000006ff */
[----:B------:R-:W-:Y:S02]  /*2110*/  LEA R4, R11, UR6, 0x4 ;  /* 0x000000060b047c11 */ /* 0x000fe4000f8e20ff */
[----:B--2-4-:R-:W1:Y:S02]  /*2120*/  SYNCS.PHASECHK.TRANS64.TRYWAIT P0, [R3+URZ+0x50], R0 ;  /* 0x00005000030075a7 */ /* 0x014e6400080011ff */
[----:B-1----:R-:W-:Y:S05]  /*2130*/  @!P0 BRA `(.L_x_39) ;  /* 0x0000004400e48947 */ /* 0x002fea0003800000 */
.L_x_104:
[----:B------:R-:W2:Y:S01]  /*2140*/  LDS.128 R4, [R4+0xe0] ;  /* 0x0000e00004047984 */ /* 0x000ea20000000c00 */
[----:B------:R-:W-:Y:S01]  /*2150*/  UISETP.GE.AND UP0, UPT, UR40, 0x1, UPT ;  /* 0x000000012800788c */ /* 0x000fe2000bf06270 */
[----:B------:R-:W-:Y:S01]  /*2160*/  @!PT LDS RZ, [RZ] ;  /* 0x00000000fffff984 */ /* 0x000fe20000000800 */
[----:B------:R-:W-:Y:S01]  /*2170*/  @!PT LDS RZ, [RZ] ;  /* 0x00000000fffff984 */ /* 0x000fe20000000800 */
[----:B------:R-:W-:Y:S01]  /*2180*/  @!PT LDS RZ, [RZ] ;  /* 0x00000000fffff984 */ /* 0x000fe20000000800 */
[----:B------:R-:W-:Y:S01]  /*2190*/  @!PT LDS RZ, [RZ] ;  /* 0x00000000fffff984 */ /* 0x000fe20000000800 */
[----:B------:R3:W-:Y:S06]  /*21a0*/  MEMBAR.ALL.CTA ;  /* 0x0000000000007992 */ /* 0x0007ec0000008000 */
[----:B---3--:R-:W3:Y:S01]  /*21b0*/  FENCE.VIEW.ASYNC.S ;  /* 0x00000000000073c6 */ /* 0x008ee20000000000 */
[----:B--2---:R-:W-:-:S13]  /*21c0*/  LOP3.LUT P0, RZ, R6, 0x1, RZ, 0xc0, !PT ;  /* 0x0000000106ff7812 */ /* 0x004fda000780c0ff */
[----:B---3--:R-:W-:Y:S01]  /*21d0*/  VOTEU.ANY UP1, P0 ;  /* 0x0000000000ff7886 */ /* 0x008fe20000020100 */
[----:B------:R-:W-:-:S13]  /*21e0*/  PLOP3.LUT P0, PT, PT, PT, UP1, 0x80, 0x8 ;  /* 0x000000000008781c */ /* 0x000fda0003f0f018 */
[----:B-1----:R-:W-:Y:S02]  /*21f0*/  @P0 LOP3.LUT R0, R5, 0xffff, RZ, 0xc0, !PT ;  /* 0x0000ffff05000812 */ /* 0x002fe400078ec0ff */
[----:B------:R-:W-:Y:S02]  /*2200*/  @P0 MOV R2, R4 ;  /* 0x0000000400020202 */ /* 0x000fe40000000f00 */
[----:B------:R-:W-:Y:S01]  /*2210*/  @P0 R2UR UR7, R0 ;  /* 0x00000000000702ca */ /* 0x000fe200000e0000 */
[----:B------:R-:W-:Y:S01]  /*2220*/  VIADD R0, R3, 0x60 ;  /* 0x0000006003007836 */ /* 0x000fe20000000000 */
[----:B------:R-:W-:Y:S02]  /*2230*/  @P0 SHF.R.U32.HI R4, RZ, 0x10, R5 ;  /* 0x00000010ff040819 */ /* 0x000fe40000011605 */
[----:B------:R-:W-:Y:S02]  /*2240*/  @P0 R2UR UR8, R2 ;  /* 0x00000000020802ca */ /* 0x000fe400000e0000 */
[----:B------:R-:W-:-:S02]  /*2250*/  PRMT R0, RZ, 0x654, R0 ;  /* 0x00000654ff007816 */ /* 0x000fc40000000000 */
[----:B------:R-:W-:Y:S02]  /*2260*/  @P0 R2UR UR4, R4 ;  /* 0x00000000040402ca */ /* 0x000fe400000e0000 */
[----:B------:R1:W-:Y:S03]  /*2270*/  SYNCS.ARRIVE.TRANS64.RED.A1T0 RZ, [R0+URZ], RZ ;  /* 0x000000ff00ff79a7 */ /* 0x0003e600081004ff */
[----:B------:R-:W-:-:S04]  /*2280*/  @UP1 UMOV UR37, UR7 ;  /* 0x0000000700251c82 */ /* 0x000fc80008000000 */
[----:B------:R-:W-:-:S04]  /*2290*/  @UP1 UMOV UR38, UR8 ;  /* 0x0000000800261c82 */ /* 0x000fc80008000000 */
[----:B------:R-:W-:Y:S01]  /*22a0*/  @UP1 UMOV UR36, UR4 ;  /* 0x0000000400241c82 */ /* 0x000fe20008000000 */
[----:B------:R-:W-:Y:S05]  /*22b0*/  BRA.U !UP0, `(.L_x_40) ;  /* 0x0000000108d47547 */ /* 0x000fea000b800000 */
[----:B------:R-:W2:Y:S01]  /*22c0*/  LDCU.128 UR12, c[0x0][0xb10] ;  /* 0x00016200ff0c77ac */ /* 0x000ea20008000c00 */
[----:B------:R-:W3:Y:S01]  /*22d0*/  LDCU UR29, c[0x0][0xb20] ;  /* 0x00016400ff1d77ac */ /* 0x000ee20008000800 */
[----:B------:R-:W4:Y:S01]  /*22e0*/  LDCU UR20, c[0x0][0xb0c] ;  /* 0x00016180ff1477ac */ /* 0x000f220008000800 */
[----:B------:R-:W1:Y:S01]  /*22f0*/  LDCU.64 UR10, c[0x0][0xb28] ;  /* 0x00016500ff0a77ac */ /* 0x000e620008000a00 */
[----:B------:R-:W-:Y:S02]  /*2300*/  UISETP.NE.AND UP3, UPT, UR40, 0x1, UPT ;  /* 0x000000012800788c */ /* 0x000fe4000bf65270 */
[----:B--2---:R-:W-:Y:S02]  /*2310*/  UIMAD.WIDE.U32 UR16, UR39, UR15, URZ ;  /* 0x0000000f271072a5 */ /* 0x004fe4000f8e00ff */
[----:B------:R-:W-:Y:S02]  /*2320*/  UIMAD.WIDE.U32 UR8, UR41, UR12, URZ ;  /* 0x0000000c290872a5 */ /* 0x000fe4000f8e00ff */
[----:B------:R-:W-:-:S02]  /*2330*/  UISETP.NE.AND UP0, UPT, UR14, 0x1, UPT ;  /* 0x000000010e00788c */ /* 0x000fc4000bf05270 */
[----:B------:R-:W-:Y:S01]  /*2340*/  UIMAD.WIDE.U32 UR22, UR37, UR15, URZ ;  /* 0x0000000f251672a5 */ /* 0x000fe2000f8e00ff */
[----:B------:R-:W-:Y:S02]  /*2350*/  UMOV UR16, UR17 ;  /* 0x0000001100107c82 */ /* 0x000fe40008000000 */
[----:B------:R-:W-:Y:S01]  /*2360*/  UMOV UR8, UR9 ;  /* 0x0000000900087c82 */ /* 0x000fe20008000000 */
[----:B---3--:R-:W-:Y:S02]  /*2370*/  USHF.R.U32.HI UR16, URZ, UR29, UR16 ;  /* 0x0000001dff107299 */ /* 0x008fe40008011610 */
[----:B----4-:R-:W-:Y:S02]  /*2380*/  UISETP.NE.AND UP2, UPT, UR20, 0x1, UPT ;  /* 0x000000011400788c */ /* 0x010fe4000bf45270 */
[----:B------:R-:W-:Y:S02]  /*2390*/  USHF.R.U32.HI UR8, URZ, UR13, UR8 ;  /* 0x0000000dff087299 */ /* 0x000fe40008011608 */
[----:B------:R-:W-:-:S02]  /*23a0*/  USEL UR7, UR39, UR16, !UP0 ;  /* 0x0000001027077287 */ /* 0x000fc4000c000000 */
[----:B------:R-:W-:Y:S02]  /*23b0*/  USEL UR8, UR41, UR8, !UP2 ;  /* 0x0000000829087287 */ /* 0x000fe4000d000000 */
[----:B-1----:R-:W-:Y:S01]  /*23c0*/  UIMAD.WIDE.U32 UR16, UR7, UR10, URZ ;  /* 0x0000000a071072a5 */ /* 0x002fe2000f8e00ff */
[----:B------:R-:W-:Y:S01]  /*23d0*/  UMOV UR4, UR23 ;  /* 0x0000001700047c82 */ /* 0x000fe20008000000 */
[----:B------:R-:W-:Y:S02]  /*23e0*/  UIMAD.WIDE.U32 UR18, UR38, UR12, URZ ;  /* 0x0000000c261272a5 */ /* 0x000fe4000f8e00ff */
[----:B------:R-:W-:-:S03]  /*23f0*/  UIMAD.WIDE.U32 UR22, UR8, UR10, URZ ;  /* 0x0000000a081672a5 */ /* 0x000fc6000f8e00ff */
[----:B------:R-:W-:Y:S01]  /*2400*/  UMOV UR16, UR17 ;  /* 0x0000001100107c82 */ /* 0x000fe20008000000 */
[----:B------:R-:W-:Y:S02]  /*2410*/  USHF.R.U32.HI UR4, URZ, UR29, UR4 ;  /* 0x0000001dff047299 */ /* 0x000fe40008011604 */
[----:B------:R-:W-:Y:S01]  /*2420*/  @UP3 USHF.R.U32.HI UR7, URZ, UR11, UR16 ;  /* 0x0000000bff073299 */ /* 0x000fe20008011610 */
[----:B------:R-:W-:Y:S01]  /*2430*/  UMOV UR18, UR19 ;  /* 0x0000001300127c82 */ /* 0x000fe20008000000 */
[----:B------:R-:W-:Y:S01]  /*2440*/  UMOV UR22, UR23 ;  /* 0x0000001700167c82 */ /* 0x000fe20008000000 */
[----:B------:R-:W-:Y:S02]  /*2450*/  USHF.R.U32.HI UR13, URZ, UR13, UR18 ;  /* 0x0000000dff0d7299 */ /* 0x000fe40008011612 */
[----:B------:R-:W-:Y:S02]  /*2460*/  USEL UR4, UR37, UR4, !UP0 ;  /* 0x0000000425047287 */ /* 0x000fe4000c000000 */
[----:B------:R-:W-:-:S02]  /*2470*/  @UP3 USHF.R.U32.HI UR8, URZ, UR11, UR22 ;  /* 0x0000000bff083299 */ /* 0x000fc40008011616 */
[----:B------:R-:W-:Y:S02]  /*2480*/  UIMAD UR9, UR40, UR7, URZ ;  /* 0x00000007280972a4 */ /* 0x000fe4000f8e02ff */
[----:B------:R-:W-:Y:S02]  /*2490*/  USEL UR7, UR38, UR13, !UP2 ;  /* 0x0000000d26077287 */ /* 0x000fe4000d000000 */
[----:B------:R-:W-:Y:S02]  /*24a0*/  UIMAD UR12, UR40, UR8, URZ ;  /* 0x00000008280c72a4 */ /* 0x000fe4000f8e02ff */
[----:B------:R-:W-:Y:S02]  /*24b0*/  UISETP.GE.AND UP0, UPT, UR4, UR9, UPT ;  /* 0x000000090400728c */ /* 0x000fe4000bf06270 */
[----:B------:R-:W-:Y:S02]  /*24c0*/  UIMAD.WIDE.U32 UR16, UR4, UR10, URZ ;  /* 0x0000000a041072a5 */ /* 0x000fe4000f8e00ff */
[----:B------:R-:W-:-:S02]  /*24d0*/  UISETP.GE.OR UP0, UPT, UR7, UR12, UP0 ;  /* 0x0000000c0700728c */ /* 0x000fc40008706670 */
        /* <DEDUP_REMOVED lines=19> */
.L_x_40:
[----:B------:R-:W2:Y:S02]  /*2610*/  LDCU UR4, c[0x0][0xb30] ;  /* 0x00016600ff0477ac */ /* 0x000ea40008000800 */
[----:B--2---:R-:W-:-:S09]  /*2620*/  UISETP.NE.AND UP0, UPT, UR4, 0x1, UPT ;  /* 0x000000010400788c */ /* 0x004fd2000bf05270 */
[----:B------:R-:W-:Y:S05]  /*2630*/  BRA.U UP0, `(.L_x_41) ;  /* 0x0000000100447547 */ /* 0x000fea000b800000 */
        /* <DEDUP_REMOVED lines=17> */
.L_x_41:
[----:B------:R-:W-:Y:S01]  /*2750*/  VIADD R11, R11, 0x1 ;  /* 0x000000010b0b7836 */ /* 0x000fe20000000000 */
[----:B------:R-:W-:Y:S01]  /*2760*/  PLOP3.LUT P1, PT, PT, PT, PT, 0x80, 0x8 ;  /* 0x000000000008781c */ /* 0x000fe20003f2f070 */
[----:B------:R-:W-:Y:S02]  /*2770*/  UIADD3 UR46, UPT, UPT, UR38, UR57, URZ ;  /* 0x00000039262e7290 */ /* 0x000fe4000fffe0ff */
[----:B------:R-:W-:Y:S01]  /*2780*/  UIADD3 UR45, UPT, UPT, UR37, UR60, URZ ;  /* 0x0000003c252d7290 */ /* 0x000fe2000fffe0ff */
[----:B------:R-:W-:-:S04]  /*2790*/  ISETP.NE.AND P0, PT, R11, 0x2, PT ;  /* 0x000000020b00780c */ /* 0x000fc80003f05270 */
[----:B-1----:R-:W-:Y:S02]  /*27a0*/  SEL R0, RZ, 0x1, P0 ;  /* 0x00000001ff007807 */ /* 0x002fe40000000000 */
[----:B------:R-:W-:Y:S02]  /*27b0*/  SEL R11, R11, RZ, P0 ;  /* 0x000000ff0b0b7207 */ /* 0x000fe40000000000 */
[----:B------:R-:W-:Y:S01]  /*27c0*/  LOP3.LUT R10, R10, R0, RZ, 0x3c, !PT ;  /* 0x000000000a0a7212 */ /* 0x000fe200078e3cff */
[----:B------:R-:W-:Y:S06]  /*27d0*/  BRA.U UP1, `(.L_x_42) ;  /* 0xfffffff101307547 */ /* 0x000fec000b83ffff */
[----:B------:R-:W-:Y:S01]  /*27e0*/  UIADD3 UR6, UPT, UPT, UR6, 0x18, URZ ;  /* 0x0000001806067890 */ /* 0x000fe2000fffe0ff */
[----:B------:R-:W-:-:S03]  /*27f0*/  SHF.L.U32 R2, R12, 0x1f, RZ ;  /* 0x0000001f0c027819 */ /* 0x000fc600000006ff */
[----:B------:R-:W-:-:S09]  /*2800*/  ULEA UR4, UR5, UR6, 0x3 ;  /* 0x0000000605047291 */ /* 0x000fd2000f8e18ff */
[----:B------:R-:W1:Y:S02]  /*2810*/  SYNCS.PHASECHK.TRANS64.TRYWAIT P0, [UR4], R2 ;  /* 0x00000002ff0075a7 */ /* 0x000e640008001104 */
[----:B-1----:R-:W-:Y:S05]  /*2820*/  @!P0 BRA `(.L_x_43) ;  /* 0x00000040003c8947 */ /* 0x002fea0003800000 */
.L_x_106:
[----:B------:R-:W-:-:S04]  /*2830*/  UIADD3 UR4, UPT, UPT, UR5, 0x1, URZ ;  /* 0x0000000105047890 */ /* 0x000fc8000fffe0ff */
[----:B------:R-:W-:-:S04]  /*2840*/  UISETP.NE.AND UP0, UPT, UR4, 0x3, UPT ;  /* 0x000000030400788c */ /* 0x000fc8000bf05270 */
[----:B------:R-:W-:Y:S02]  /*2850*/  USEL UR7, URZ, 0x1, UP0 ;  /* 0x00000001ff077887 */ /* 0x000fe40008000000 */
[----:B------:R-:W-:-:S04]  /*2860*/  USEL UR4, UR4, URZ, UP0 ;  /* 0x000000ff04047287 */ /* 0x000fc80008000000 */
[----:B------:R-:W-:Y:S01]  /*2870*/  ULEA UR5, UR4, UR6, 0x3 ;  /* 0x0000000604057291 */ /* 0x000fe2000f8e18ff */
[----:B------:R-:W-:-:S04]  /*2880*/  LOP3.LUT R12, R12, UR7, RZ, 0x3c, !PT ;  /* 0x000000070c0c7c12 */ /* 0x000fc8000f8e3cff */
[----:B-1----:R-:W-:-:S04]  /*2890*/  SHF.L.U32 R2, R12, 0x1f, RZ ;  /* 0x0000001f0c027819 */ /* 0x002fc800000006ff */
[----:B------:R-:W1:Y:S02]  /*28a0*/  SYNCS.PHASECHK.TRANS64.TRYWAIT P0, [UR5], R2 ;  /* 0x00000002ff0075a7 */ /* 0x000e640008001105 */
[----:B-1----:R-:W-:Y:S05]  /*28b0*/  @!P0 BRA `(.L_x_44) ;  /* 0x0000004000308947 */ /* 0x002fea0003800000 */
.L_x_108:
[----:B------:R-:W-:-:S04]  /*28c0*/  UIADD3 UR4, UPT, UPT, UR4, 0x1, URZ ;  /* 0x0000000104047890 */ /* 0x000fc8000fffe0ff */
[----:B------:R-:W-:-:S04]  /*28d0*/  UISETP.NE.AND UP0, UPT, UR4, 0x3, UPT ;  /* 0x000000030400788c */ /* 0x000fc8000bf05270 */
[----:B------:R-:W-:Y:S02]  /*28e0*/  USEL UR5, URZ, 0x1, UP0 ;  /* 0x00000001ff057887 */ /* 0x000fe40008000000 */
[----:B------:R-:W-:-:S04]  /*28f0*/  USEL UR4, UR4, URZ, UP0 ;  /* 0x000000ff04047287 */ /* 0x000fc80008000000 */
[----:B------:R-:W-:Y:S01]  /*2900*/  ULEA UR4, UR4, UR6, 0x3 ;  /* 0x0000000604047291 */ /* 0x000fe2000f8e18ff */
[----:B-1----:R-:W-:-:S04]  /*2910*/  LOP3.LUT R2, R12, UR5, RZ, 0x3c, !PT ;  /* 0x000000050c027c12 */ /* 0x002fc8000f8e3cff */
[----:B------:R-:W-:Y:S01]  /*2920*/  SHF.L.U32 R2, R2, 0x1f, RZ ;  /* 0x0000001f02027819 */ /* 0x000fe200000006ff */
[----:B------:R-:W-:-:S07]  /*2930*/  IMAD.U32 R0, RZ, RZ, UR4 ;  /* 0x00000004ff007e24 */ /* 0x000fce000f8e00ff */
.L_x_45:
[----:B-1----:R1:W2:Y:S02]  /*2940*/  SYNCS.PHASECHK.TRANS64.TRYWAIT P0, [R0+URZ], R2 ;  /* 0x00000002000075a7 */ /* 0x0022a400080011ff */
[----:B--2---:R-:W-:Y:S05]  /*2950*/  @!P0 NANOSLEEP.SYNCS 0x989680 ;  /* 0x009896800000895d */ /* 0x004fea0003900000 */
[----:B------:R-:W2:Y:S02]  /*2960*/  @!P0 SYNCS.PHASECHK.TRANS64 P0, [R0+URZ], R2 ;  /* 0x00000002000085a7 */ /* 0x000ea400080010ff */
[----:B--2---:R-:W-:Y:S05]  /*2970*/  @P0 EXIT ;  /* 0x000000000000094d */ /* 0x004fea0003800000 */
[----:B------:R-:W-:Y:S05]  /*2980*/  BRA `(.L_x_45) ;  /* 0xfffffffc00ec7947 */ /* 0x000fea000383ffff */
.L_x_22:
[----:B------:R-:W-:-:S04]  /*2990*/  UISETP.NE.AND UP0, UPT, UR48, URZ, UPT ;  /* 0x000000ff3000728c */ /* 0x000fc8000bf05270 */
[----:B------:R-:W-:-:S09]  /*29a0*/  UISETP.NE.OR UP0, UPT, UR22, 0x1, UP0 ;  /* 0x000000011600788c */ /* 0x000fd20008705670 */
[----:B------:R-:W-:Y:S05]  /*29b0*/  BRA.U UP0, `(.L_x_46) ;  /* 0x0000000500487547 */ /* 0x000fea000b800000 */
[----:B------:R-:W-:Y:S01]  /*29c0*/  ISETP.GE.U32.AND P2, PT, R0, 0x4, PT ;  /* 0x000000040000780c */ /* 0x000fe20003f46070 */
[----:B------:R-:W-:Y:S01]  /*29d0*/  IMAD.MOV.U32 R12, RZ, RZ, 0x1 ;  /* 0x00000001ff0c7424 */ /* 0x000fe200078e00ff */
[----:B------:R-:W-:Y:S02]  /*29e0*/  CS2R R10, SRZ ;  /* 0x00000000000a7805 */ /* 0x000fe4000001ff00 */
[----:B------:R-:W-:Y:S01]  /*29f0*/  CS2R R8, SRZ ;  /* 0x0000000000087805 */ /* 0x000fe2000001ff00 */
[----:B------:R-:W-:Y:S01]  /*2a00*/  UMOV UR6, 0x400 ;  /* 0x0000040000067882 */ /* 0x000fe20000000000 */
[----:B------:R-:W-:Y:S01]  /*2a10*/  UMOV UR5, URZ ;  /* 0x000000ff00057c82 */ /* 0x000fe20008000000 */
[----:B------:R-:W-:-:S12]  /*2a20*/  ULEA UR6, UR48, UR6, 0x18 ;  /* 0x0000000630067291 */ /* 0x000fd8000f8ec0ff */
.L_x_50:
[----:B------:R-:W-:Y:S02]  /*2a30*/  LEA R2, R8, UR6, 0x3 ;  /* 0x0000000608027c11 */ /* 0x000fe4000f8e18ff */
[----:B------:R-:W-:-:S03]  /*2a40*/  SHF.L.U32 R4, R9, 0x1f, RZ ;  /* 0x0000001f09047819 */ /* 0x000fc600000006ff */
[----:B------:R-:W-:Y:S01]  /*2a50*/  VIADD R5, R2, 0xc0 ;  /* 0x000000c002057836 */ /* 0x000fe20000000000 */
[----:B------:R-:W2:Y:S02]  /*2a60*/  SYNCS.PHASECHK.TRANS64.TRYWAIT P0, [R2+URZ+0xb0], R4 ;  /* 0x0000b004020075a7 */ /* 0x000ea400080011ff */
[----:B--2---:R-:W-:Y:S05]  /*2a70*/  @!P0 BRA `(.L_x_47) ;  /* 0x0000003c00d88947 */ /* 0x004fea0003800000 */
.L_x_109:
[----:B------:R-:W-:Y:S01]  /*2a80*/  ULEA UR4, UR5, UR6, 0x3 ;  /* 0x0000000605047291 */ /* 0x000fe2000f8e18ff */
[----:B--2---:R-:W-:Y:S01]  /*2a90*/  PRMT R2, RZ, 0x654, R5 ;  /* 0x00000654ff027816 */ /* 0x004fe20000000005 */
[----:B------:R-:W-:Y:S01]  /*2aa0*/  @!P2 IMAD.MOV.U32 R4, RZ, RZ, 0x10 ;  /* 0x00000010ff04a424 */ /* 0x000fe200078e00ff */
[----:B------:R-:W-:Y:S01]  /*2ab0*/  SHF.L.U32 R5, R12, 0x1f, RZ ;  /* 0x0000001f0c057819 */ /* 0x000fe200000006ff */
[----:B------:R-:W-:Y:S01]  /*2ac0*/  UIADD3 UR7, UPT, UPT, UR4, 0x50, URZ ;  /* 0x0000005004077890 */ /* 0x000fe2000fffe0ff */
[----:B------:R2:W-:Y:S05]  /*2ad0*/  SYNCS.ARRIVE.TRANS64.RED.A1T0 RZ, [R2+URZ], RZ ;  /* 0x000000ff02ff79a7 */ /* 0x0005ea00081004ff */
[----:B------:R-:W-:Y:S01]  /*2ae0*/  IMAD.U32 R6, RZ, RZ, UR7 ;  /* 0x00000007ff067e24 */ /* 0x000fe2000f8e00ff */
[----:B------:R-:W3:Y:S04]  /*2af0*/  SYNCS.PHASECHK.TRANS64.TRYWAIT P0, [UR4+0x60], R5 ;  /* 0x00006005ff0075a7 */ /* 0x000ee80008001104 */
[----:B------:R-:W-:Y:S01]  /*2b00*/  PRMT R6, R0, 0x654, R6 ;  /* 0x0000065400067816 */ /* 0x000fe20000000006 */
[----:B--23--:R-:W-:Y:S06]  /*2b10*/  @!P0 BRA `(.L_x_48) ;  /* 0x0000003c00c48947 */ /* 0x00cfec0003800000 */
.L_x_111:
[----:B------:R-:W-:Y:S01]  /*2b20*/  ULEA UR8, UR5, UR6, 0x4 ;  /* 0x0000000605087291 */ /* 0x000fe2000f8e20ff */
[----:B------:R-:W-:Y:S01]  /*2b30*/  SEL R3, R6, R3, !P2 ;  /* 0x0000000306037207 */ /* 0x000fe20005000000 */
[----:B------:R-:W-:Y:S01]  /*2b40*/  UIADD3 UR9, UPT, UPT, UR4, 0x50, URZ ;  /* 0x0000005004097890 */ /* 0x000fe2000fffe0ff */
[----:B--2---:R-:W-:Y:S01]  /*2b50*/  LEA R2, R11, UR6, 0x3 ;  /* 0x000000060b027c11 */ /* 0x004fe2000f8e18ff */
[----:B------:R-:W-:Y:S01]  /*2b60*/  UIADD3 UR8, UPT, UPT, UR8, 0xe0, URZ ;  /* 0x000000e008087890 */ /* 0x000fe2000fffe0ff */
[----:B------:R2:W-:Y:S01]  /*2b70*/  @!P2 SYNCS.ARRIVE.TRANS64.RED RZ, [R3+URZ], R4 ;  /* 0x0000000403ffa9a7 */ /* 0x0005e200080004ff */
[----:B------:R-:W-:Y:S01]  /*2b80*/  UIADD3 UR4, UPT, UPT, UR5, 0x1, URZ ;  /* 0x0000000105047890 */ /* 0x000fe2000fffe0ff */
[----:B------:R-:W-:-:S03]  /*2b90*/  VIADD R8, R8, 0x1 ;  /* 0x0000000108087836 */ /* 0x000fc60000000000 */
[----:B------:R-:W-:Y:S02]  /*2ba0*/  UISETP.NE.AND UP0, UPT, UR4, 0x2, UPT ;  /* 0x000000020400788c */ /* 0x000fe4000bf05270 */
[----:B------:R-:W-:Y:S01]  /*2bb0*/  ISETP.NE.AND P0, PT, R8, 0x2, PT ;  /* 0x000000020800780c */ /* 0x000fe20003f05270 */
[----:B------:R-:W-:Y:S06]  /*2bc0*/  UGETNEXTWORKID.BROADCAST [UR8], [UR9] ;  /* 0x00000000080073ca */ /* 0x000fec0008000100 */
[----:B------:R-:W-:Y:S02]  /*2bd0*/  USEL UR7, URZ, 0x1, UP0 ;  /* 0x00000001ff077887 */ /* 0x000fe40008000000 */
[----:B------:R-:W-:-:S04]  /*2be0*/  USEL UR5, UR4, URZ, UP0 ;  /* 0x000000ff04057287 */ /* 0x000fc80008000000 */
[----:B------:R-:W-:Y:S02]  /*2bf0*/  LOP3.LUT R12, R12, UR7, RZ, 0x3c, !PT ;  /* 0x000000070c0c7c12 */ /* 0x000fe4000f8e3cff */
[----:B--2---:R-:W-:-:S04]  /*2c00*/  SHF.L.U32 R4, R10, 0x1f, RZ ;  /* 0x0000001f0a047819 */ /* 0x004fc800000006ff */
[----:B------:R-:W2:Y:S02]  /*2c10*/  SYNCS.PHASECHK.TRANS64.TRYWAIT P1, [R2+URZ+0x50], R4 ;  /* 0x00005004020075a7 */ /* 0x000ea400080211ff */
[----:B--2---:R-:W-:Y:S05]  /*2c20*/  @!P1 BRA `(.L_x_49) ;  /* 0x0000003c00989947 */ /* 0x004fea0003800000 */
.L_x_112:
[C---:B--2---:R-:W-:Y:S01]  /*2c30*/  LEA R4, R11.reuse, UR6, 0x4 ;  /* 0x000000060b047c11 */ /* 0x044fe2000f8e20ff */
[----:B------:R-:W-:Y:S01]  /*2c40*/  VIADD R2, R2, 0x60 ;  /* 0x0000006002027836 */ /* 0x000fe20000000000 */
[----:B------:R-:W-:Y:S01]  /*2c50*/  SEL R8, R8, RZ, P0 ;  /* 0x000000ff08087207 */ /* 0x000fe20000000000 */
[----:B------:R-:W-:-:S03]  /*2c60*/  VIADD R11, R11, 0x1 ;  /* 0x000000010b0b7836 */ /* 0x000fc60000000000 */
[----:B------:R-:W2:Y:S01]  /*2c70*/  LDS.128 R4, [R4+0xe0] ;  /* 0x0000e00004047984 */ /* 0x000ea20000000c00 */
[----:B------:R-:W-:Y:S02]  /*2c80*/  PRMT R2, RZ, 0x654, R2 ;  /* 0x00000654ff027816 */ /* 0x000fe40000000002 */
[C---:B------:R-:W-:Y:S01]  /*2c90*/  ISETP.NE.AND P1, PT, R11.reuse, 0x2, PT ;  /* 0x000000020b00780c */ /* 0x040fe20003f25270 */
[----:B------:R-:W-:Y:S01]  /*2ca0*/  @!PT LDS RZ, [RZ] ;  /* 0x00000000fffff984 */ /* 0x000fe20000000800 */
[----:B------:R-:W-:Y:S01]  /*2cb0*/  @!PT LDS RZ, [RZ] ;  /* 0x00000000fffff984 */ /* 0x000fe20000000800 */
[----:B------:R-:W-:Y:S01]  /*2cc0*/  @!PT LDS RZ, [RZ] ;  /* 0x00000000fffff984 */ /* 0x000fe20000000800 */
[----:B------:R-:W-:Y:S01]  /*2cd0*/  @!PT LDS RZ, [RZ] ;  /* 0x00000000fffff984 */ /* 0x000fe20000000800 */
[----:B------:R3:W-:Y:S06]  /*2ce0*/  MEMBAR.ALL.CTA ;  /* 0x0000000000007992 */ /* 0x0007ec0000008000 */
[----:B---3--:R-:W3:Y:S01]  /*2cf0*/  FENCE.VIEW.ASYNC.S ;  /* 0x00000000000073c6 */ /* 0x008ee20000000000 */
[----:B------:R-:W-:Y:S01]  /*2d00*/  SEL R11, R11, RZ, P1 ;  /* 0x000000ff0b0b7207 */ /* 0x000fe20000800000 */
[----:B---3--:R3:W-:Y:S01]  /*2d10*/  SYNCS.ARRIVE.TRANS64.RED.A1T0 RZ, [R2+URZ], RZ ;  /* 0x000000ff02ff79a7 */ /* 0x0087e200081004ff */
[----:B--2---:R-:W-:-:S02]  /*2d20*/  LOP3.LUT P3, RZ, R6, 0x1, RZ, 0xc0, !PT ;  /* 0x0000000106ff7812 */ /* 0x004fc4000786c0ff */
[----:B------:R-:W-:-:S04]  /*2d30*/  SEL R4, RZ, 0x1, P1 ;  /* 0x00000001ff047807 */ /* 0x000fc80000800000 */
[----:B------:R-:W-:Y:S02]  /*2d40*/  LOP3.LUT R10, R10, R4, RZ, 0x3c, !PT ;  /* 0x000000040a0a7212 */ /* 0x000fe400078e3cff */
[----:B---3--:R-:W-:-:S04]  /*2d50*/  SEL R2, RZ, 0x1, P0 ;  /* 0x00000001ff027807 */ /* 0x008fc80000000000 */
[----:B------:R-:W-:Y:S01]  /*2d60*/  LOP3.LUT R9, R9, R2, RZ, 0x3c, !PT ;  /* 0x0000000209097212 */ /* 0x000fe200078e3cff */
[----:B------:R-:W-:Y:S06]  /*2d70*/  @P3 BRA `(.L_x_50) ;  /* 0xfffffffc002c3947 */ /* 0x000fec000383ffff */
[----:B------:R-:W-:Y:S01]  /*2d80*/  ULEA UR4, UR5, UR6, 0x3 ;  /* 0x0000000605047291 */ /* 0x000fe2000f8e18ff */
[----:B------:R-:W-:-:S08]  /*2d90*/  SHF.L.U32 R2, R12, 0x1f, RZ ;  /* 0x0000001f0c027819 */ /* 0x000fd000000006ff */
[----:B------:R-:W2:Y:S02]  /*2da0*/  SYNCS.PHASECHK.TRANS64 P0, [UR4+0x60], R2 ;  /* 0x00006002ff0075a7 */ /* 0x000ea40008001004 */
[----:B--2---:R-:W-:Y:S05]  /*2db0*/  @P0 BRA `(.L_x_51) ;  /* 0x0000000000080947 */ /* 0x004fea0003800000 */
[----:B------:R-:W2:Y:S02]  /*2dc0*/  SYNCS.PHASECHK.TRANS64.TRYWAIT P0, [UR4+0x60], R2 ;  /* 0x00006002ff0075a7 */ /* 0x000ea40008001104 */
[----:B--2---:R-:W-:Y:S05]  /*2dd0*/  @!P0 BRA `(.L_x_52) ;  /* 0x0000003c00408947 */ /* 0x004fea0003800000 */
.L_x_51:
[----:B------:R-:W-:-:S04]  /*2de0*/  UIADD3 UR7, UPT, UPT, UR5, 0x1, URZ ;  /* 0x0000000105077890 */ /* 0x000fc8000fffe0ff */
[----:B------:R-:W-:-:S04]  /*2df0*/  UISETP.NE.AND UP0, UPT, UR7, 0x2, UPT ;  /* 0x000000020700788c */ /* 0x000fc8000bf05270 */
[----:B------:R-:W-:Y:S02]  /*2e00*/  USEL UR8, URZ, 0x1, UP0 ;  /* 0x00000001ff087887 */ /* 0x000fe40008000000 */
[----:B------:R-:W-:-:S04]  /*2e10*/  USEL UR7, UR7, URZ, UP0 ;  /* 0x000000ff07077287 */ /* 0x000fc80008000000 */
[----:B------:R-:W-:Y:S01]  /*2e20*/  ULEA UR7, UR7, UR6, 0x3 ;  /* 0x0000000607077291 */ /* 0x000fe2000f8e18ff */
[----:B--2---:R-:W-:-:S04]  /*2e30*/  LOP3.LUT R2, R12, UR8, RZ, 0x3c, !PT ;  /* 0x000000080c027c12 */ /* 0x004fc8000f8e3cff */
[----:B------:R-:W-:-:S04]  /*2e40*/  SHF.L.U32 R0, R2, 0x1f, RZ ;  /* 0x0000001f02007819 */ /* 0x000fc800000006ff */
[----:B------:R-:W2:Y:S02]  /*2e50*/  SYNCS.PHASECHK.TRANS64 P0, [UR7+0x60], R0 ;  /* 0x00006000ff0075a7 */ /* 0x000ea40008001007 */
[----:B-12---:R-:W-:Y:S05]  /*2e60*/  @P0 EXIT ;  /* 0x000000000000094d */ /* 0x006fea0003800000 */
[----:B------:R-:W-:Y:S02]  /*2e70*/  SHF.L.U32 R2, R2, 0x1f, RZ ;  /* 0x0000001f02027819 */ /* 0x000fe400000006ff */
[----:B------:R-:W-:-:S07]  /*2e80*/  MOV R0, UR7 ;  /* 0x0000000700007c02 */ /* 0x000fce0008000f00 */
.L_x_53:
[----:B-1----:R1:W2:Y:S02]  /*2e90*/  SYNCS.PHASECHK.TRANS64.TRYWAIT P0, [R0+URZ+0x60], R2 ;  /* 0x00006002000075a7 */ /* 0x0022a400080011ff */
[----:B--2---:R-:W-:Y:S05]  /*2ea0*/  @!P0 NANOSLEEP.SYNCS 0x989680 ;  /* 0x009896800000895d */ /* 0x004fea0003900000 */
[----:B------:R-:W2:Y:S02]  /*2eb0*/  @!P0 SYNCS.PHASECHK.TRANS64 P0, [R0+URZ+0x60], R2 ;  /* 0x00006002000085a7 */ /* 0x000ea400080010ff */
[----:B--2---:R-:W-:Y:S05]  /*2ec0*/  @P0 EXIT ;  /* 0x000000000000094d */ /* 0x004fea0003800000 */
[----:B------:R-:W-:Y:S05]  /*2ed0*/  BRA `(.L_x_53) ;  /* 0xfffffffc00ec7947 */ /* 0x000fea000383ffff */
.L_x_46:
[----:B------:R-:W-:Y:S05]  /*2ee0*/  BRA.U UP4, `(.L_x_54) ;  /* 0x0000000d049c7547 */ /* 0x000fea000b800000 */
[----:B------:R-:W-:Y:S01]  /*2ef0*/  UMOV UR4, 0x40 ;  /* 0x0000004000047882 */ /* 0x000fe20000000000 */
[----:B------:R-:W-:Y:S01]  /*2f00*/  NOP ;  /* 0x0000000000007918 */ /* 0x000fe20000000000 */
[----:B------:R-:W-:Y:S01]  /*2f10*/  ULEA UR5, UR48, UR4, 0x18 ;  /* 0x0000000430057291 */ /* 0x000fe2000f8ec0ff */
[----:B------:R-:W-:Y:S02]  /*2f20*/  UMOV UR6, 0x400 ;  /* 0x0000040000067882 */ /* 0x000fe40000000000 */
[----:B------:R-:W-:-:S06]  /*2f30*/  ULEA UR6, UR48, UR6, 0x18 ;  /* 0x0000000630067291 */ /* 0x000fcc000f8ec0ff */
[----:B------:R-:W2:Y:S02]  /*2f40*/  LDS.U8 R0, [UR5+0x1c] ;  /* 0x00001c05ff007984 */ /* 0x000ea40008000000 */
[----:B--2---:R-:W-:-:S13]  /*2f50*/  ISETP.NE.AND P0, PT, R0, RZ, PT ;  /* 0x000000ff0000720c */ /* 0x004fda0003f05270 */
[----:B------:R-:W-:Y:S05]  /*2f60*/  @P0 BRA `(.L_x_55) ;  /* 0x0000000000580947 */ /* 0x000fea0003800000 */
[----:B------:R-:W-:-:S13]  /*2f70*/  ELECT P0, URZ, PT ;  /* 0x0000000000ff782f */ /* 0x000fda0003800000 */
[----:B------:R-:W-:Y:S05]  /*2f80*/  @!P0 BRA `(.L_x_56) ;  /* 0x0000000000608947 */ /* 0x000fea0003800000 */
[----:B------:R-:W-:Y:S01]  /*2f90*/  UMOV UR4, 0x10 ;  /* 0x0000001000047882 */ /* 0x000fe20000000000 */
[----:B------:R-:W-:Y:S01]  /*2fa0*/  HFMA2 R0, -RZ, RZ, 0, 5.9604644775390625e-08 ;  /* 0x00000001ff007431 */ /* 0x000fe200000001ff */
[----:B------:R-:W-:-:S03]  /*2fb0*/  MOV R3, 0xffff ;  /* 0x0000ffff00037802 */ /* 0x000fc60000000f00 */
[----:B------:R-:W-:Y:S04]  /*2fc0*/  DEPBAR.LE SB2, 0x36 ;  /* 0x0000ad800000791a */ /* 0x000fe80000000000 */
[----:B------:R-:W2:Y:S02]  /*2fd0*/  UTCATOMSWS.FIND_AND_SET.ALIGN UP0, UR4, UR4 ;  /* 0x00000004000475e3 */ /* 0x000ea40008000800 */
[----:B--2---:R-:W-:Y:S01]  /*2fe0*/  MOV R4, UR4 ;  /* 0x0000000400047c02 */ /* 0x004fe20008000f00 */
[----:B------:R-:W-:Y:S06]  /*2ff0*/  BRA.U UP0, `(.L_x_57) ;  /* 0x0000000100187547 */ /* 0x000fec000b800000 */
.L_x_58:
[----:B------:R-:W-:Y:S05]  /*3000*/  NANOSLEEP 0x64 ;  /* 0x000000640000795d */ /* 0x000fea0003800000 */
[----:B------:R-:W-:-:S05]  /*3010*/  UMOV UR4, 0x10 ;  /* 0x0000001000047882 */ /* 0x000fca0000000000 */
[----:B------:R-:W-:Y:S04]  /*3020*/  DEPBAR.LE SB2, 0x36 ;  /* 0x0000ad800000791a */ /* 0x000fe80000000000 */
[----:B------:R-:W2:Y:S02]  /*3030*/  UTCATOMSWS.FIND_AND_SET.ALIGN UP0, UR4, UR4 ;  /* 0x00000004000475e3 */ /* 0x000ea40008000800 */
[----:B--2---:R-:W-:Y:S01]  /*3040*/  MOV R4, UR4 ;  /* 0x0000000400047c02 */ /* 0x004fe20008000f00 */
[----:B------:R-:W-:Y:S05]  /*3050*/  BRA.U !UP0, `(.L_x_58) ;  /* 0xfffffffd08e87547 */ /* 0x000fea000b83ffff */
.L_x_57:
[-C--:B------:R-:W-:Y:S02]  /*3060*/  SHF.L.U32 R3, R3, R4.reuse, RZ ;  /* 0x0000000403037219 */ /* 0x080fe400000006ff */
[----:B------:R-:W-:Y:S01]  /*3070*/  SHF.L.U32 R0, R0, R4, RZ ;  /* 0x0000000400007219 */ /* 0x000fe200000006ff */
[----:B------:R-:W-:Y:S02]  /*3080*/  IMAD.SHL.U32 R4, R4, 0x20, RZ ;  /* 0x0000002004047824 */ /* 0x000fe400078e00ff */
[----:B------:R2:W-:Y:S04]  /*3090*/  ATOMS.OR RZ, [UR5+0x14], R3 ;  /* 0x00001403ffff798c */ /* 0x0005e8000b000005 */
[----:B------:R2:W-:Y:S04]  /*30a0*/  ATOMS.OR RZ, [UR5+0x18], R0 ;  /* 0x00001800ffff798c */ /* 0x0005e8000b000005 */
[----:B------:R2:W-:Y:S01]  /*30b0*/  STS [UR6+0x100], R4 ;  /* 0x00010004ff007988 */ /* 0x0005e20008000806 */
[----:B------:R-:W-:Y:S05]  /*30c0*/  BRA `(.L_x_56) ;  /* 0x0000000000107947 */ /* 0x000fea0003800000 */
.L_x_55:
[----:B------:R-:W-:Y:S02]  /*30d0*/  MOV R0, 0xffffffff ;  /* 0xffffffff00007802 */ /* 0x000fe40000000f00 */
[----:B------:R-:W-:-:S03]  /*30e0*/  MOV R4, 0x3110 ;  /* 0x0000311000047802 */ /* 0x000fc60000000f00 */
[----:B------:R2:W-:Y:S04]  /*30f0*/  STS [UR6+0x100], R0 ;  /* 0x00010000ff007988 */ /* 0x0005e80008000806 */
[----:B-12--5:R-:W-:Y:S05]  /*3100*/  CALL.REL.NOINC `($__internal_1_$__cuda_sm10x_tcgen05_guardrail_trap_phase_invalid_during_alloc) ;  /* 0x0000003c00c07944 */ /* 0x026fea0003c00000 */
.L_x_56:
[----:B------:R-:W-:Y:S05]  /*3110*/  WARPSYNC.ALL ;  /* 0x0000000000007948 */ /* 0x000fea0003800000 */
[----:B------:R-:W3:Y:S01]  /*3120*/  S2UR UR4, SR_CgaCtaId ;  /* 0x00000000000479c3 */ /* 0x000ee20000008800 */
[----:B------:R-:W-:Y:S01]  /*3130*/  UMOV UR17, 0x400 ;  /* 0x0000040000117882 */ /* 0x000fe20000000000 */
[----:B------:R-:W-:-:S06]  /*3140*/  NOP ;  /* 0x0000000000007918 */ /* 0x000fcc0000000000 */
[----:B------:R-:W-:Y:S06]  /*3150*/  BAR.ARV 0x6, 0xa0 ;  /* 0x0182800000007b1d */ /* 0x000fec0000002000 */
[----:B------:R-:W4:Y:S01]  /*3160*/  LDCU UR5, c[0x0][0x38c] ;  /* 0x00007180ff0577ac */ /* 0x000f220008000800 */
[----:B------:R-:W-:Y:S01]  /*3170*/  LOP3.LUT R2, R2, 0xffff, RZ, 0xc0, !PT ;  /* 0x0000ffff02027812 */ /* 0x000fe200078ec0ff */
[----:B------:R-:W-:Y:S01]  /*3180*/  IMAD.MOV.U32 R11, RZ, RZ, 0x1 ;  /* 0x00000001ff0b7424 */ /* 0x000fe200078e00ff */
[----:B------:R-:W-:Y:S01]  /*3190*/  CS2R R8, SRZ ;  /* 0x0000000000087805 */ /* 0x000fe2000001ff00 */
[----:B------:R-:W1:Y:S01]  /*31a0*/  LDCU UR8, c[0x0][0x38c] ;  /* 0x00007180ff0877ac */ /* 0x000e620008000800 */
[----:B------:R-:W-:Y:S01]  /*31b0*/  R2UR UR19, R2 ;  /* 0x00000000021372ca */ /* 0x000fe200000e0000 */
[----:B------:R-:W-:Y:S01]  /*31c0*/  IMAD.MOV.U32 R10, RZ, RZ, RZ ;  /* 0x000000ffff0a7224 */ /* 0x000fe200078e00ff */
[----:B------:R-:W-:Y:S01]  /*31d0*/  UMOV UR22, URZ ;  /* 0x000000ff00167c82 */ /* 0x000fe20008000000 */
[----:B------:R-:W-:Y:S01]  /*31e0*/  UMOV UR14, URZ ;  /* 0x000000ff000e7c82 */ /* 0x000fe20008000000 */
[----:B---3--:R-:W-:Y:S01]  /*31f0*/  ULEA UR17, UR4, UR17, 0x18 ;  /* 0x0000001104117291 */ /* 0x008fe2000f8ec0ff */
[----:B------:R-:W-:Y:S01]  /*3200*/  UMOV UR26, 0x0 ;  /* 0x00000000001a7882 */ /* 0x000fe20000000000 */
[----:B------:R-:W-:-:S02]  /*3210*/  UMOV UR27, 0x4100490 ;  /* 0x04100490001b7882 */ /* 0x000fc40000000000 */
[----:B------:R-:W-:Y:S02]  /*3220*/  UIADD3 UR6, UPT, UPT, UR17, 0x2400, URZ ;  /* 0x0000240011067890 */ /* 0x000fe4000fffe0ff */
[----:B------:R-:W-:Y:S02]  /*3230*/  UIADD3 UR7, UPT, UPT, UR17, 0x5400, URZ ;  /* 0x0000540011077890 */ /* 0x000fe4000fffe0ff */
[----:B----4-:R-:W-:Y:S01]  /*3240*/  UIADD3 UR5, UPT, UPT, UR5, 0x3f, URZ ;  /* 0x0000003f05057890 */ /* 0x010fe2000fffe0ff */
[----:B--2---:R-:W2:Y:S01]  /*3250*/  LDS R0, [UR17+0x100] ;  /* 0x00010011ff007984 */ /* 0x004ea20008000800 */
[----:B------:R-:W-:Y:S02]  /*3260*/  USHF.R.U32.HI UR6, URZ, 0x4, UR6 ;  /* 0x00000004ff067899 */ /* 0x000fe40008011606 */
[----:B------:R-:W-:Y:S02]  /*3270*/  USHF.R.S32.HI UR4, URZ, 0x1f, UR5 ;  /* 0x0000001fff047899 */ /* 0x000fe40008011405 */
[----:B------:R-:W-:-:S02]  /*3280*/  ULOP3.LUT UR6, UR6, 0x3fff, URZ, 0xc0, !UPT ;  /* 0x00003fff06067892 */ /* 0x000fc4000f8ec0ff */
[----:B------:R-:W-:Y:S02]  /*3290*/  ULEA.HI UR4, UR4, UR5, URZ, 0x6 ;  /* 0x0000000504047291 */ /* 0x000fe4000f8f30ff */
[----:B------:R-:W-:Y:S02]  /*32a0*/  USHF.R.U32.HI UR5, URZ, 0x4, UR7 ;  /* 0x00000004ff057899 */ /* 0x000fe40008011607 */
[----:B------:R-:W-:Y:S02]  /*32b0*/  USHF.R.S32.HI UR28, URZ, 0x6, UR4 ;  /* 0x00000006ff1c7899 */ /* 0x000fe40008011404 */
[----:B------:R-:W-:Y:S02]  /*32c0*/  ULOP3.LUT UR5, UR5, 0x3fff, URZ, 0xc0, !UPT ;  /* 0x00003fff05057892 */ /* 0x000fe4000f8ec0ff */
[----:B------:R-:W-:Y:S02]  /*32d0*/  UISETP.LT.AND UP0, UPT, UR28, 0x1, UPT ;  /* 0x000000011c00788c */ /* 0x000fe4000bf01270 */
[----:B------:R-:W-:-:S02]  /*32e0*/  ULOP3.LUT UR20, UR6, 0x10000, URZ, 0xfc, !UPT ;  /* 0x0001000006147892 */ /* 0x000fc4000f8efcff */
[----:B------:R-:W-:Y:S02]  /*32f0*/  USEL UR29, UR28, 0x1, !UP0 ;  /* 0x000000011c1d7887 */ /* 0x000fe4000c000000 */
[----:B------:R-:W-:Y:S02]  /*3300*/  ULOP3.LUT UR21, UR5, 0x10000, URZ, 0xfc, !UPT ;  /* 0x0001000005157892 */ /* 0x000fe4000f8efcff */
[----:B------:R-:W-:Y:S02]  /*3310*/  UIADD3 UR29, UPT, UPT, -UR29, URZ, URZ ;  /* 0x000000ff1d1d7290 */ /* 0x000fe4000fffe1ff */
[----:B-1----:R-:W-:Y:S01]  /*3320*/  UISETP.GE.AND UP4, UPT, UR8, 0x1, UPT ;  /* 0x000000010800788c */ /* 0x002fe2000bf86270 */
[----:B------:R-:W-:Y:S01]  /*3330*/  UMOV UR24, 0x0 ;  /* 0x0000000000187882 */ /* 0x000fe20000000000 */
[----:B------:R-:W-:Y:S01]  /*3340*/  UMOV UR25, 0x4100490 ;  /* 0x0410049000197882 */ /* 0x000fe20000000000 */
[----:B--2---:R-:W-:-:S15]  /*3350*/  R2UR UR30, R0 ;  /* 0x00000000001e72ca */ /* 0x004fde00000e0000 */
.L_x_65:
[----:B------:R-:W-:Y:S02]  /*3360*/  LEA R0, R10, UR17, 0x3 ;  /* 0x000000110a007c11 */ /* 0x000fe4000f8e18ff */
[----:B------:R-:W-:Y:S02]  /*3370*/  SHF.L.U32 R2, R9, 0x1f, RZ ;  /* 0x0000001f09027819 */ /* 0x000fe400000006ff */
[----:B------:R-:W-:Y:S01]  /*3380*/  PLOP3.LUT P0, PT, PT, PT, UP4, 0x80, 0x8 ;  /* 0x000000000008781c */ /* 0x000fe20003f0f048 */
[----:B------:R-:W-:Y:S01]  /*3390*/  VIADD R3, R0, 0x60 ;  /* 0x0000006000037836 */ /* 0x000fe20000000000 */
[----:B-1----:R-:W1:Y:S02]  /*33a0*/  SYNCS.PHASECHK.TRANS64.TRYWAIT P1, [R0+URZ+0x50], R2 ;  /* 0x00005002000075a7 */ /* 0x002e6400080211ff */
[----:B-1-3--:R-:W-:Y:S09]  /*33b0*/  @!P1 BRA `(.L_x_59) ;  /* 0x0000003400e09947 */ /* 0x00aff20003800000 */
.L_x_114:
[----:B------:R-:W-:Y:S01]  /*33c0*/  LEA R4, R10, UR17, 0x4 ;  /* 0x000000110a047c11 */ /* 0x000fe2000f8e20ff */
[----:B------:R-:W-:Y:S01]  /*33d0*/  @UP4 ULEA UR4, UR14, UR17, 0x3 ;  /* 0x000000110e044291 */ /* 0x000fe2000f8e18ff */
[----:B------:R-:W-:Y:S01]  /*33e0*/  PLOP3.LUT P2, PT, PT, PT, PT, 0x80, 0x8 ;  /* 0x000000000008781c */ /* 0x000fe20003f4f070 */
[----:B------:R-:W-:Y:S01]  /*33f0*/  ULEA UR23, UR22, UR17, 0x3 ;  /* 0x0000001116177291 */ /* 0x000fe2000f8e18ff */
[----:B------:R-:W-:Y:S02]  /*3400*/  PRMT R3, RZ, 0x654, R3 ;  /* 0x00000654ff037816 */ /* 0x000fe40000000003 */
[----:B------:R-:W2:Y:S01]  /*3410*/  LDS.128 R4, [R4+0xe0] ;  /* 0x0000e00004047984 */ /* 0x000ea20000000c00 */
[----:B-1----:R-:W-:Y:S02]  /*3420*/  @P0 SHF.L.U32 R2, R8, 0x1f, RZ ;  /* 0x0000001f08020819 */ /* 0x002fe400000006ff */
[----:B------:R-:W-:Y:S01]  /*3430*/  SHF.L.U32 R0, R11, 0x1f, RZ ;  /* 0x0000001f0b007819 */ /* 0x000fe200000006ff */
[----:B------:R-:W-:Y:S01]  /*3440*/  @!PT LDS RZ, [RZ] ;  /* 0x00000000fffff984 */ /* 0x000fe20000000800 */
[----:B------:R-:W-:Y:S01]  /*3450*/  @!PT LDS RZ, [RZ] ;  /* 0x00000000fffff984 */ /* 0x000fe20000000800 */
[----:B------:R-:W-:Y:S01]  /*3460*/  @!PT LDS RZ, [RZ] ;  /* 0x00000000fffff984 */ /* 0x000fe20000000800 */
[----:B------:R-:W-:Y:S01]  /*3470*/  @!PT LDS RZ, [RZ] ;  /* 0x00000000fffff984 */ /* 0x000fe20000000800 */
[----:B------:R1:W-:Y:S06]  /*3480*/  MEMBAR.ALL.CTA ;  /* 0x0000000000007992 */ /* 0x0003ec0000008000 */
[----:B-1----:R-:W1:Y:S02]  /*3490*/  FENCE.VIEW.ASYNC.S ;  /* 0x00000000000073c6 */ /* 0x002e640000000000 */
[----:B-1----:R1:W-:Y:S01]  /*34a0*/  SYNCS.ARRIVE.TRANS64.RED.A1T0 RZ, [R3+URZ], RZ ;  /* 0x000000ff03ff79a7 */ /* 0x0023e200081004ff */
[----:B------:R1:W3:Y:S01]  /*34b0*/  @P0 SYNCS.PHASECHK.TRANS64.TRYWAIT P2, [UR4], R2 ;  /* 0x00000002ff0005a7 */ /* 0x0002e20008041104 */
[----:B------:R-:W-:Y:S01]  /*34c0*/  ULEA.HI UR4, UR22, UR22, URZ, 0x1 ;  /* 0x0000001616047291 */ /* 0x000fe2000f8f08ff */
[----:B--2---:R-:W-:-:S03]  /*34d0*/  LOP3.LUT P1, RZ, R6, 0x1, RZ, 0xc0, !PT ;  /* 0x0000000106ff7812 */ /* 0x004fc6000782c0ff */
[----:B------:R-:W-:Y:S02]  /*34e0*/  USHF.L.U32 UR18, UR4, 0x5, URZ ;  /* 0x0000000504127899 */ /* 0x000fe400080006ff */
[----:B------:R-:W-:Y:S02]  /*34f0*/  ULOP3.LUT UR4, UR4, 0xffe, URZ, 0xc0, !UPT ;  /* 0x00000ffe04047892 */ /* 0x000fe4000f8ec0ff */
[----:B------:R-:W-:Y:S02]  /*3500*/  ULOP3.LUT UR18, UR18, 0xffffffc0, URZ, 0xc0, !UPT ;  /* 0xffffffc012127892 */ /* 0x000fe4000f8ec0ff */
[----:B------:R-:W-:Y:S02]  /*3510*/  UIADD3 UR4, UPT, UPT, -UR4, UR22, URZ ;  /* 0x0000001604047290 */ /* 0x000fe4000fffe1ff */
[----:B------:R-:W-:Y:S01]  /*3520*/  UIADD3 UR18, UPT, UPT, UR30, UR18, URZ ;  /* 0x000000121e127290 */ /* 0x000fe2000fffe0ff */
[----:B------:R-:W2:Y:S03]  /*3530*/  SYNCS.PHASECHK.TRANS64.TRYWAIT P0, [UR23+0x90], R0 ;  /* 0x00009000ff0075a7 */ /* 0x000ea60008001117 */
[----:B------:R-:W-:Y:S01]  /*3540*/  ULEA UR18, UR4, UR18, 0x14 ;  /* 0x0000001204127291 */ /* 0x000fe2000f8ea0ff */
[----:B-123--:R-:W-:Y:S11]  /*3550*/  @!P0 BRA `(.L_x_60) ;  /* 0x00000034008c8947 */ /* 0x00eff60003800000 */
.L_x_116:
[----:B------:R-:W-:Y:S01]  /*3560*/  IADD3 R10, PT, PT, R10, 0x1, RZ ;  /* 0x000000010a0a7810 */ /* 0x000fe20007ffe0ff */
[----:B------:R-:W-:Y:S06]  /*3570*/  BRA.U !UP4, `(.L_x_61) ;  /* 0x000000010c987547 */ /* 0x000fec000b800000 */
[----:B------:R-:W-:Y:S01]  /*3580*/  UPLOP3.LUT UP2, UPT, UPT, UPT, UPT, 0x40, 0x4 ;  /* 0x000000000004789c */ /* 0x000fe20003f4e870 */
[----:B------:R-:W-:Y:S01]  /*3590*/  UMOV UR16, UR29 ;  /* 0x0000001d00107c82 */ /* 0x000fe20008000000 */
[----:B------:R-:W-:Y:S01]  /*35a0*/  UMOV UR15, UR28 ;  /* 0x0000001c000f7c82 */ /* 0x000fe20008000000 */
[----:B------:R-:W-:-:S08]  /*35b0*/  UMOV UR6, UR14 ;  /* 0x0000000e00067c82 */ /* 0x000fd00008000000 */
.L_x_64:
[----:B------:R-:W-:Y:S02]  /*35c0*/  UIADD3 UR16, UPT, UPT, UR16, 0x1, URZ ;  /* 0x0000000110107890 */ /* 0x000fe4000fffe0ff */
[----:B--2---:R-:W-:Y:S02]  /*35d0*/  ULEA UR5, UR6, UR17, 0x3 ;  /* 0x0000001106057291 */ /* 0x004fe4000f8e18ff */
[----:B------:R-:W-:Y:S01]  /*35e0*/  UISETP.NE.AND UP3, UPT, UR16, URZ, UPT ;  /* 0x000000ff1000728c */ /* 0x000fe2000bf65270 */
[----:B---3--:R-:W-:Y:S10]  /*35f0*/  @P2 BRA `(.L_x_62) ;  /* 0x00000000000c2947 */ /* 0x008ff40003800000 */
[----:B-1----:R-:W-:Y:S04]  /*3600*/  SHF.L.U32 R2, R8, 0x1f, RZ ;  /* 0x0000001f08027819 */ /* 0x002fe800000006ff */
[----:B------:R-:W1:Y:S02]  /*3610*/  SYNCS.PHASECHK.TRANS64.TRYWAIT P0, [UR5], R2 ;  /* 0x00000002ff0075a7 */ /* 0x000e640008001105 */
[----:B-1----:R-:W-:Y:S05]  /*3620*/  @!P0 BRA `(.L_x_63) ;  /* 0x0000003400708947 */ /* 0x002fea0003800000 */
.L_x_62:
[----:B------:R-:W-:Y:S01]  /*3630*/  UISETP.NE.AND UP0, UPT, UR15, 0x1, UPT ;  /* 0x000000010f00788c */ /* 0x000fe2000bf05270 */
[----:B------:R-:W-:Y:S01]  /*3640*/  PLOP3.LUT P2, PT, PT, PT, PT, 0x80, 0x8 ;  /* 0x000000000008781c */ /* 0x000fe20003f4f070 */
[----:B------:R-:W-:Y:S02]  /*3650*/  UIADD3 UR4, UPT, UPT, UR6, 0x1, URZ ;  /* 0x0000000106047890 */ /* 0x000fe4000fffe0ff */
[----:B------:R-:W-:Y:S02]  /*3660*/  ULEA UR12, UR6, UR21, 0x8 ;  /* 0x00000015060c7291 */ /* 0x000fe4000f8e40ff */
[----:B------:R-:W-:Y:S01]  /*3670*/  UISETP.NE.AND UP1, UPT, UR4, 0x3, UPT ;  /* 0x000000030400788c */ /* 0x000fe2000bf25270 */
[----:B------:R-:W-:Y:S01]  /*3680*/  PLOP3.LUT P0, PT, PT, PT, UP0, 0x80, 0x8 ;  /* 0x000000000008781c */ /* 0x000fe20003f0f008 */
[----:B------:R-:W-:Y:S02]  /*3690*/  UIADD3 UR10, UPT, UPT, UR12, 0x2, URZ ;  /* 0x000000020c0a7890 */ /* 0x000fe4000fffe0ff */
[----:B------:R-:W-:Y:S02]  /*36a0*/  USEL UR7, URZ, 0x1, UP1 ;  /* 0x00000001ff077887 */ /* 0x000fe40008800000 */
[----:B------:R-:W-:Y:S02]  /*36b0*/  USEL UR14, UR4, URZ, UP1 ;  /* 0x000000ff040e7287 */ /* 0x000fe40008800000 */
[----:B------:R-:W-:Y:S02]  /*36c0*/  UIADD3 UR15, UPT, UPT, UR15, -0x1, URZ ;  /* 0xffffffff0f0f7890 */ /* 0x000fe4000fffe0ff */
[----:B------:R-:W-:Y:S01]  /*36d0*/  @UP0 ULEA UR4, UR14, UR17, 0x3 ;  /* 0x000000110e040291 */ /* 0x000fe2000f8e18ff */
[----:B------:R-:W-:Y:S01]  /*36e0*/  LOP3.LUT R8, R8, UR7, RZ, 0x3c, !PT ;  /* 0x0000000708087c12 */ /* 0x000fe2000f8e3cff */
[----:B------:R-:W-:Y:S01]  /*36f0*/  UIADD3 UR7, UPT, UPT, UR5, 0x18, URZ ;  /* 0x0000001805077890 */ /* 0x000fe2000fffe0ff */
[----:B------:R-:W-:Y:S02]  /*3700*/  UMOV UR13, 0x80004020 ;  /* 0x80004020000d7882 */ /* 0x000fe40000000000 */
[----:B-1----:R-:W-:Y:S01]  /*3710*/  @P0 SHF.L.U32 R0, R8, 0x1f, RZ ;  /* 0x0000001f08000819 */ /* 0x002fe200000006ff */
[----:B------:R-:W-:Y:S01]  /*3720*/  UMOV UR5, 0x80004020 ;  /* 0x8000402000057882 */ /* 0x000fe20000000000 */
[----:B------:R-:W-:Y:S01]  /*3730*/  UMOV UR11, 0x80004020 ;  /* 0x80004020000b7882 */ /* 0x000fe20000000000 */
[----:B------:R-:W-:Y:S01]  /*3740*/  UMOV UR9, 0x80004020 ;  /* 0x8000402000097882 */ /* 0x000fe20000000000 */
[----:B------:R2:W3:Y:S01]  /*3750*/  @P0 SYNCS.PHASECHK.TRANS64.TRYWAIT P2, [UR4], R0 ;  /* 0x00000000ff0005a7 */ /* 0x0004e20008041104 */
[----:B------:R-:W-:Y:S03]  /*3760*/  ULEA UR4, UR6, UR20, 0x8 ;  /* 0x0000001406047291 */ /* 0x000fe6000f8e40ff */
[----:B------:R-:W-:Y:S01]  /*3770*/  UMOV UR6, UR14 ;  /* 0x0000000e00067c82 */ /* 0x000fe20008000000 */
[----:B------:R-:W-:Y:S05]  /*3780*/  UIADD3 UR8, UPT, UPT, UR4, 0x2, URZ ;  /* 0x0000000204087890 */ /* 0x000fea000fffe0ff */
[----:B------:R2:W-:Y:S01]  /*3790*/  UTCQMMA gdesc[UR4], gdesc[UR12], tmem[UR18], tmem[UR26], idesc[UR27], UP2 ;  /* 0x00ff1a0c040075ea */ /* 0x0005e20009000312 */
[----:B------:R-:W-:Y:S03]  /*37a0*/  UPLOP3.LUT UP2, UPT, UPT, UPT, UPT, 0x80, 0x8 ;  /* 0x000000000008789c */ /* 0x000fe60003f4f070 */
[----:B------:R2:W-:Y:S01]  /*37b0*/  UTCQMMA gdesc[UR8], gdesc[UR10], tmem[UR18], tmem[UR24], idesc[UR25], UPT ;  /* 0x00ff180a080075ea */ /* 0x0005e2000b800312 */
[----:B------:R2:W-:Y:S01]  /*37c0*/  UTCBAR.MULTICAST [UR7], URZ, UR19 ;  /* 0x000000ff070073e9 */ /* 0x0005e20008000813 */
[----:B------:R-:W-:Y:S06]  /*37d0*/  BRA.U UP3, `(.L_x_64) ;  /* 0xfffffffd03787547 */ /* 0x000fec000b83ffff */
.L_x_61:
[----:B--2---:R-:W-:Y:S01]  /*37e0*/  UIADD3 UR4, UPT, UPT, UR22, 0x1, URZ ;  /* 0x0000000116047890 */ /* 0x004fe2000fffe0ff */
[C---:B------:R-:W-:Y:S01]  /*37f0*/  ISETP.NE.AND P0, PT, R10.reuse, 0x2, PT ;  /* 0x000000020a00780c */ /* 0x040fe20003f05270 */
[----:B------:R-:W-:Y:S02]  /*3800*/  UIADD3 UR5, UPT, UPT, UR23, 0x70, URZ ;  /* 0x0000007017057890 */ /* 0x000fe4000fffe0ff */
[----:B------:R-:W-:Y:S01]  /*3810*/  UISETP.NE.AND UP0, UPT, UR4, 0x4, UPT ;  /* 0x000000040400788c */ /* 0x000fe2000bf05270 */
[----:B-1----:R-:W-:Y:S02]  /*3820*/  SEL R0, RZ, 0x1, P0 ;  /* 0x00000001ff007807 */ /* 0x002fe40000000000 */
[----:B------:R-:W-:Y:S01]  /*3830*/  SEL R10, R10, RZ, P0 ;  /* 0x000000ff0a0a7207 */ /* 0x000fe20000000000 */
[----:B------:R-:W-:Y:S01]  /*3840*/  USEL UR6, URZ, 0x1, UP0 ;  /* 0x00000001ff067887 */ /* 0x000fe20008000000 */
[----:B------:R-:W-:Y:S01]  /*3850*/  LOP3.LUT R9, R9, R0, RZ, 0x3c, !PT ;  /* 0x0000000009097212 */ /* 0x000fe200078e3cff */
[----:B------:R-:W-:Y:S01]  /*3860*/  USEL UR22, UR4, URZ, UP0 ;  /* 0x000000ff04167287 */ /* 0x000fe20008000000 */
[----:B------:R1:W-:Y:S03]  /*3870*/  UTCBAR [UR5], URZ ;  /* 0x000000ff050073e9 */ /* 0x0003e600080000ff */
[----:B------:R-:W-:Y:S01]  /*3880*/  LOP3.LUT R11, R11, UR6, RZ, 0x3c, !PT ;  /* 0x000000060b0b7c12 */ /* 0x000fe2000f8e3cff */
[----:B------:R-:W-:Y:S07]  /*3890*/  @P1 BRA `(.L_x_65) ;  /* 0xfffffff800b01947 */ /* 0x000fee000383ffff */
[----:B------:R-:W2:Y:S01]  /*38a0*/  S2UR UR8, SR_CgaCtaId ;  /* 0x00000000000879c3 */ /* 0x000ea20000008800 */
[----:B------:R-:W-:Y:S01]  /*38b0*/  ELECT P0, URZ, PT ;  /* 0x0000000000ff782f */ /* 0x000fe20003800000 */
[----:B------:R-:W-:Y:S01]  /*38c0*/  IMAD.MOV.U32 R0, RZ, RZ, 0x1 ;  /* 0x00000001ff007424 */ /* 0x000fe200078e00ff */
[----:B------:R-:W-:Y:S01]  /*38d0*/  UIADD3 UR17, UPT, UPT, UR17, 0x90, URZ ;  /* 0x0000009011117890 */ /* 0x000fe2000fffe0ff */
[----:B------:R-:W-:Y:S01]  /*38e0*/  SHF.L.U32 R2, R11, 0x1f, RZ ;  /* 0x0000001f0b027819 */ /* 0x000fe200000006ff */
[----:B------:R-:W-:-:S03]  /*38f0*/  UMOV UR4, 0x40 ;  /* 0x0000004000047882 */ /* 0x000fc60000000000 */
[----:B------:R-:W-:Y:S01]  /*3900*/  UVIRTCOUNT.DEALLOC.SMPOOL 0x80 ;  /* 0x000000800000784c */ /* 0x000fe20000000000 */
[----:B--2---:R-:W-:Y:S02]  /*3910*/  ULEA UR8, UR8, UR4, 0x18 ;  /* 0x0000000408087291 */ /* 0x004fe4000f8ec0ff */
[----:B------:R-:W-:-:S07]  /*3920*/  ULEA UR4, UR22, UR17, 0x3 ;  /* 0x0000001116047291 */ /* 0x000fce000f8e18ff */
[----:B------:R2:W-:Y:S02]  /*3930*/  @P0 STS.U8 [UR8+0x1c], R0 ;  /* 0x00001c00ff000988 */ /* 0x0005e40008000008 */
[----:B------:R-:W4:Y:S02]  /*3940*/  SYNCS.PHASECHK.TRANS64.TRYWAIT P0, [UR4], R2 ;  /* 0x00000002ff0075a7 */ /* 0x000f240008001104 */
[----:B--2-4-:R-:W-:Y:S05]  /*3950*/  @!P0 BRA `(.L_x_66) ;  /* 0x0000003000bc8947 */ /* 0x014fea0003800000 */
.L_x_119:
[----:B------:R-:W-:-:S04]  /*3960*/  UIADD3 UR4, UPT, UPT, UR22, 0x1, URZ ;  /* 0x0000000116047890 */ /* 0x000fc8000fffe0ff */
[----:B------:R-:W-:-:S04]  /*3970*/  UISETP.NE.AND UP0, UPT, UR4, 0x4, UPT ;  /* 0x000000040400788c */ /* 0x000fc8000bf05270 */
[----:B------:R-:W-:Y:S02]  /*3980*/  USEL UR6, URZ, 0x1, UP0 ;  /* 0x00000001ff067887 */ /* 0x000fe40008000000 */
[----:B------:R-:W-:-:S04]  /*3990*/  USEL UR4, UR4, URZ, UP0 ;  /* 0x000000ff04047287 */ /* 0x000fc80008000000 */
[----:B-1----:R-:W-:Y:S01]  /*39a0*/  ULEA UR5, UR4, UR17, 0x3 ;  /* 0x0000001104057291 */ /* 0x002fe2000f8e18ff */
[----:B--2---:R-:W-:-:S04]  /*39b0*/  LOP3.LUT R2, R11, UR6, RZ, 0x3c, !PT ;  /* 0x000000060b027c12 */ /* 0x004fc8000f8e3cff */
[----:B------:R-:W-:-:S04]  /*39c0*/  SHF.L.U32 R3, R2, 0x1f, RZ ;  /* 0x0000001f02037819 */ /* 0x000fc800000006ff */
[----:B------:R-:W1:Y:S02]  /*39d0*/  SYNCS.PHASECHK.TRANS64.TRYWAIT P0, [UR5], R3 ;  /* 0x00000003ff0075a7 */ /* 0x000e640008001105 */
[----:B-1----:R-:W-:Y:S05]  /*39e0*/  @!P0 BRA `(.L_x_67) ;  /* 0x0000003000b08947 */ /* 0x002fea0003800000 */
.L_x_121:
        /* <DEDUP_REMOVED lines=9> */
.L_x_123:
[----:B------:R-:W-:-:S04]  /*3a80*/  UIADD3 UR4, UPT, UPT, UR4, 0x1, URZ ;  /* 0x0000000104047890 */ /* 0x000fc8000fffe0ff */
[----:B------:R-:W-:-:S04]  /*3a90*/  UISETP.NE.AND UP0, UPT, UR4, 0x4, UPT ;  /* 0x000000040400788c */ /* 0x000fc8000bf05270 */
[----:B------:R-:W-:Y:S02]  /*3aa0*/  USEL UR5, URZ, 0x1, UP0 ;  /* 0x00000001ff057887 */ /* 0x000fe40008000000 */
[----:B------:R-:W-:-:S04]  /*3ab0*/  USEL UR4, UR4, URZ, UP0 ;  /* 0x000000ff04047287 */ /* 0x000fc80008000000 */
[----:B------:R-:W-:Y:S01]  /*3ac0*/  ULEA UR4, UR4, UR17, 0x3 ;  /* 0x0000001104047291 */ /* 0x000fe2000f8e18ff */
[----:B------:R-:W-:-:S04]  /*3ad0*/  LOP3.LUT R2, R2, UR5, RZ, 0x3c, !PT ;  /* 0x0000000502027c12 */ /* 0x000fc8000f8e3cff */
[----:B------:R-:W-:-:S04]  /*3ae0*/  SHF.L.U32 R2, R2, 0x1f, RZ ;  /* 0x0000001f02027819 */ /* 0x000fc800000006ff */
[----:B------:R-:W2:Y:S02]  /*3af0*/  SYNCS.PHASECHK.TRANS64.TRYWAIT P0, [UR4], R2 ;  /* 0x00000002ff0075a7 */ /* 0x000ea40008001104 */
[----:B--2---:R-:W-:Y:S05]  /*3b00*/  @!P0 BRA `(.L_x_69) ;  /* 0x0000003000988947 */ /* 0x004fea0003800000 */
.L_x_125:
[----:B------:R-:W-:Y:S01]  /*3b10*/  NOP ;  /* 0x0000000000007918 */ /* 0x000fe20000000000 */
[----:B-1----:R-:W1:Y:S01]  /*3b20*/  LDS R0, [UR8+0x14] ;  /* 0x00001408ff007984 */ /* 0x002e620008000800 */
[----:B------:R-:W-:Y:S01]  /*3b30*/  ULOP3.LUT UR4, UR30, 0xffff, URZ, 0xc0, !UPT ;  /* 0x0000ffff1e047892 */ /* 0x000fe2000f8ec0ff */
[----:B------:R-:W-:Y:S01]  /*3b40*/  UMOV UR5, 0xffff ;  /* 0x0000ffff00057882 */ /* 0x000fe20000000000 */
[----:B------:R-:W-:Y:S02]  /*3b50*/  UMOV UR6, 0x1 ;  /* 0x0000000100067882 */ /* 0x000fe40000000000 */
[----:B------:R-:W-:-:S04]  /*3b60*/  USHF.R.U32.HI UR4, URZ, 0x5, UR4 ;  /* 0x00000005ff047899 */ /* 0x000fc80008011604 */
[----:B------:R-:W-:Y:S02]  /*3b70*/  USHF.L.U32 UR5, UR5, UR4, URZ ;  /* 0x0000000405057299 */ /* 0x000fe400080006ff */
[----:B------:R-:W-:-:S04]  /*3b80*/  USHF.L.U32 UR4, UR6, UR4, URZ ;  /* 0x0000000406047299 */ /* 0x000fc800080006ff */
[----:B-1----:R-:W-:-:S04]  /*3b90*/  LOP3.LUT R0, R0, UR5, RZ, 0xc0, !PT ;  /* 0x0000000500007c12 */ /* 0x002fc8000f8ec0ff */
[----:B------:R-:W-:-:S13]  /*3ba0*/  ISETP.NE.AND P0, PT, R0, UR5, PT ;  /* 0x0000000500007c0c */ /* 0x000fda000bf05270 */
[----:B------:R-:W-:Y:S05]  /*3bb0*/  @P0 BRA `(.L_x_70) ;  /* 0x0000000000580947 */ /* 0x000fea0003800000 */
[----:B------:R-:W1:Y:S02]  /*3bc0*/  LDS R0, [UR8+0x18] ;  /* 0x00001808ff007984 */ /* 0x000e640008000800 */
[----:B-1----:R-:W-:-:S04]  /*3bd0*/  LOP3.LUT R0, R0, UR4, RZ, 0xc0, !PT ;  /* 0x0000000400007c12 */ /* 0x002fc8000f8ec0ff */
[----:B------:R-:W-:-:S13]  /*3be0*/  ISETP.NE.AND P0, PT, R0, UR4, PT ;  /* 0x0000000400007c0c */ /* 0x000fda000bf05270 */
[----:B------:R-:W-:Y:S05]  /*3bf0*/  @P0 BRA `(.L_x_71) ;  /* 0x00000000003c0947 */ /* 0x000fea0003800000 */
[----:B------:R-:W1:Y:S01]  /*3c00*/  S2R R2, SR_LANEID ;  /* 0x0000000000027919 */ /* 0x000e620000000000 */
[----:B------:R-:W-:-:S06]  /*3c10*/  ULOP3.LUT UR5, URZ, UR5, URZ, 0x33, !UPT ;  /* 0x00000005ff057292 */ /* 0x000fcc000f8e33ff */
[----:B------:R-:W-:-:S04]  /*3c20*/  IMAD.U32 R0, RZ, RZ, UR5 ;  /* 0x00000005ff007e24 */ /* 0x000fc8000f8e00ff */
[----:B------:R2:W4:Y:S02]  /*3c30*/  REDUX UR7, R0 ;  /* 0x00000000000773c4 */ /* 0x0005240000000000 */
[----:B------:R1:W-:Y:S01]  /*3c40*/  UTCATOMSWS.AND URZ, UR5 ;  /* 0x0000000500ff79e3 */ /* 0x0003e20008000000 */
[----:B--2---:R-:W-:Y:S01]  /*3c50*/  LOP3.LUT R0, RZ, UR4, RZ, 0x33, !PT ;  /* 0x00000004ff007c12 */ /* 0x004fe2000f8e33ff */
[----:B------:R-:W-:Y:S02]  /*3c60*/  VOTEU.ANY UR4, UPT, PT ;  /* 0x0000000000047886 */ /* 0x000fe400038e0100 */
[----:B------:R-:W-:Y:S02]  /*3c70*/  UFLO.U32 UR4, UR4 ;  /* 0x00000004000472bd */ /* 0x000fe400080e0000 */
[----:B------:R-:W2:Y:S04]  /*3c80*/  REDUX UR6, R0 ;  /* 0x00000000000673c4 */ /* 0x000ea80000000000 */
[----:B-1----:R-:W-:-:S02]  /*3c90*/  ISETP.EQ.U32.AND P0, PT, R2, UR4, PT ;  /* 0x0000000402007c0c */ /* 0x002fc4000bf02070 */
[----:B----4-:R-:W-:-:S11]  /*3ca0*/  MOV R2, UR7 ;  /* 0x0000000700027c02 */ /* 0x010fd60008000f00 */
[----:B------:R1:W-:Y:S01]  /*3cb0*/  @P0 ATOMS.AND RZ, [UR8+0x14], R2 ;  /* 0x00001402ffff098c */ /* 0x0003e2000a800008 */
[----:B--2---:R-:W-:-:S05]  /*3cc0*/  IMAD.U32 R0, RZ, RZ, UR6 ;  /* 0x00000006ff007e24 */ /* 0x004fca000f8e00ff */
[----:B------:R1:W-:Y:S01]  /*3cd0*/  @P0 ATOMS.AND RZ, [UR8+0x18], R0 ;  /* 0x00001800ffff098c */ /* 0x0003e2000a800008 */
[----:B------:R-:W-:Y:S05]  /*3ce0*/  BRA `(.L_x_72) ;  /* 0x0000000000147947 */ /* 0x000fea0003800000 */
.L_x_71:
[----:B------:R-:W-:Y:S02]  /*3cf0*/  MOV R2, 0x3d10 ;  /* 0x00003d1000027802 */ /* 0x000fe40000000f00 */
[----:B---3-5:R-:W-:Y:S05]  /*3d00*/  CALL.REL.NOINC `($__internal_0_$__cuda_sm10x_tcgen05_guardrail_trap_col_being_dealloced_not_returned_by_alloc) ;  /* 0x0000003000b47944 */ /* 0x028fea0003c00000 */
[----:B------:R-:W-:Y:S05]  /*3d10*/  BRA `(.L_x_72) ;  /* 0x0000000000087947 */ /* 0x000fea0003800000 */
.L_x_70:
[----:B------:R-:W-:Y:S02]  /*3d20*/  MOV R2, 0x3d40 ;  /* 0x00003d4000027802 */ /* 0x000fe40000000f00 */
[----:B---3-5:R-:W-:Y:S05]  /*3d30*/  CALL.REL.NOINC `($__internal_2_$__cuda_sm10x_tcgen05_guardrail_trap_unallocated_columns_being_dealloced) ;  /* 0x0000003000c07944 */ /* 0x028fea0003c00000 */
.L_x_72:
[----:B------:R-:W-:Y:S01]  /*3d40*/  NOP ;  /* 0x0000000000007918 */ /* 0x000fe20000000000 */
[----:B------:R-:W-:Y:S05]  /*3d50*/  EXIT ;  /* 0x000000000000794d */ /* 0x000fea0003800000 */
.L_x_54:
[----:B------:R-:W-:-:S09]  /*3d60*/  UISETP.NE.OR UP0, UPT, UR22, 0x3, !UP3 ;  /* 0x000000031600788c */ /* 0x000fd2000df05670 */
[----:B------:R-:W-:Y:S05]  /*3d70*/  BRA.U UP0, `(.L_x_73) ;  /* 0x0000000d00087547 */ /* 0x000fea000b800000 */
[----:B------:R-:W2:Y:S01]  /*3d80*/  LDCU UR26, c[0x0][0x370] ;  /* 0x00006e00ff1a77ac */ /* 0x000ea20008000800 */
[----:B------:R-:W3:Y:S01]  /*3d90*/  LDC.64 R16, c[0x0][0x348] ;  /* 0x0000d200ff107b82 */ /* 0x000ee20000000a00 */
[----:B------:R-:W-:Y:S02]  /*3da0*/  HFMA2 R13, -RZ, RZ, 0, 0 ;  /* 0x00000000ff0d7431 */ /* 0x000fe400000001ff */
[----:B------:R-:W-:Y:S01]  /*3db0*/  IMAD.MOV.U32 R15, RZ, RZ, 0x1 ;  /* 0x00000001ff0f7424 */ /* 0x000fe200078e00ff */
[----:B------:R-:W2:Y:S01]  /*3dc0*/  LDCU.128 UR28, c[0x0][0xb10] ;  /* 0x00016200ff1c77ac */ /* 0x000ea20008000c00 */
[----:B------:R-:W-:Y:S01]  /*3dd0*/  IMAD.MOV.U32 R14, RZ, RZ, RZ ;  /* 0x000000ffff0e7224 */ /* 0x000fe200078e00ff */
[----:B------:R-:W-:Y:S01]  /*3de0*/  MOV R12, 0x1000 ;  /* 0x00001000000c7802 */ /* 0x000fe20000000f00 */
[----:B------:R-:W4:Y:S01]  /*3df0*/  LDCU UR25, c[0x0][0x374] ;  /* 0x00006e80ff1977ac */ /* 0x000f220008000800 */
[----:B------:R-:W1:Y:S01]  /*3e00*/  LDC.64 R2, c[0x0][0x888] ;  /* 0x00022200ff027b82 */ /* 0x000e620000000a00 */
[----:B------:R-:W4:Y:S01]  /*3e10*/  LDCU UR16, c[0x0][0xb0c] ;  /* 0x00016180ff1077ac */ /* 0x000f220008000800 */
[----:B------:R-:W3:Y:S06]  /*3e20*/  LDCU UR35, c[0x0][0xb20] ;  /* 0x00016400ff2377ac */ /* 0x000eec0008000800 */
[----:B------:R-:W1:Y:S01]  /*3e30*/  LDC.64 R4, c[0x0][0x890] ;  /* 0x00022400ff047b82 */ /* 0x000e620000000a00 */
[----:B------:R-:W3:Y:S01]  /*3e40*/  LDCU UR4, c[0x0][0xb30] ;  /* 0x00016600ff0477ac */ /* 0x000ee20008000800 */
[----:B------:R-:W-:Y:S01]  /*3e50*/  UMOV UR17, 0x400 ;  /* 0x0000040000117882 */ /* 0x000fe20000000000 */
[----:B--2---:R-:W-:-:S02]  /*3e60*/  UIMAD.WIDE.U32 UR32, UR26, UR28, URZ ;  /* 0x0000001c1a2072a5 */ /* 0x004fc4000f8e00ff */
[----:B----4-:R-:W-:Y:S02]  /*3e70*/  UIMAD.WIDE.U32 UR6, UR25, UR31, URZ ;  /* 0x0000001f190672a5 */ /* 0x010fe4000f8e00ff */
[----:B------:R-:W-:Y:S02]  /*3e80*/  ULEA UR17, UR48, UR17, 0x18 ;  /* 0x0000001130117291 */ /* 0x000fe4000f8ec0ff */
[----:B------:R-:W-:Y:S02]  /*3e90*/  UPLOP3.LUT UP3, UPT, UPT, UPT, UPT, 0x40, 0x4 ;  /* 0x000000000004789c */ /* 0x000fe40003f6e870 */
[----:B------:R-:W-:Y:S01]  /*3ea0*/  UIADD3 UR5, UPT, UPT, UR17, 0x30, URZ ;  /* 0x0000003011057890 */ /* 0x000fe2000fffe0ff */
[----:B------:R-:W-:Y:S01]  /*3eb0*/  UMOV UR32, UR33 ;  /* 0x0000002100207c82 */ /* 0x000fe20008000000 */
[----:B------:R-:W-:Y:S01]  /*3ec0*/  UMOV UR27, UR7 ;  /* 0x00000007001b7c82 */ /* 0x000fe20008000000 */
[----:B------:R-:W-:Y:S02]  /*3ed0*/  UISETP.GE.AND UP0, UPT, UR40, 0x1, UPT ;  /* 0x000000012800788c */ /* 0x000fe4000bf06270 */
[----:B------:R-:W-:Y:S01]  /*3ee0*/  UISETP.NE.AND UP4, UPT, UR40, 0x1, UPT ;  /* 0x000000012800788c */ /* 0x000fe2000bf85270 */
[----:B------:R-:W2:Y:S01]  /*3ef0*/  LDCU.64 UR14, c[0x0][0xb28] ;  /* 0x00016500ff0e77ac */ /* 0x000ea20008000a00 */
[----:B------:R-:W-:-:S02]  /*3f00*/  UISETP.NE.AND UP6, UPT, UR16, 0x1, UPT ;  /* 0x000000011000788c */ /* 0x000fc4000bfc5270 */
[----:B------:R-:W-:Y:S02]  /*3f10*/  UISETP.NE.AND UP5, UPT, UR30, 0x1, UPT ;  /* 0x000000011e00788c */ /* 0x000fe4000bfa5270 */
[----:B------:R-:W-:Y:S02]  /*3f20*/  UPRMT UR48, UR48, 0x654, UR5 ;  /* 0x0000065430307896 */ /* 0x000fe40008000005 */
[----:B------:R-:W-:Y:S02]  /*3f30*/  USHF.R.U32.HI UR32, URZ, UR29, UR32 ;  /* 0x0000001dff207299 */ /* 0x000fe40008011620 */
[----:B---3--:R-:W-:Y:S02]  /*3f40*/  USHF.R.U32.HI UR27, URZ, UR35, UR27 ;  /* 0x00000023ff1b7299 */ /* 0x008fe4000801161b */
[----:B------:R-:W-:-:S11]  /*3f50*/  UISETP.NE.AND UP2, UPT, UR4, 0x1, UPT ;  /* 0x000000010400788c */ /* 0x000fd6000bf45270 */
.L_x_81:
[C---:B------:R-:W-:Y:S02]  /*3f60*/  LEA R7, R14.reuse, UR17, 0x3 ;  /* 0x000000110e077c11 */ /* 0x040fe4000f8e18ff */
[----:B------:R-:W-:Y:S02]  /*3f70*/  SHF.L.U32 R0, R13, 0x1f, RZ ;  /* 0x0000001f0d007819 */ /* 0x000fe400000006ff */
[----:B------:R-:W-:Y:S02]  /*3f80*/  LEA R8, R14, UR17, 0x4 ;  /* 0x000000110e087c11 */ /* 0x000fe4000f8e20ff */
[----:B---3--:R-:W3:Y:S02]  /*3f90*/  SYNCS.PHASECHK.TRANS64.TRYWAIT P0, [R7+URZ+0x50], R0 ;  /* 0x00005000070075a7 */ /* 0x008ee400080011ff */
[----:B---3--:R-:W-:Y:S05]  /*3fa0*/  @!P0 BRA `(.L_x_74) ;  /* 0x0000002c00888947 */ /* 0x008fea0003800000 */
.L_x_126:
[----:B------:R-:W4:Y:S01]  /*3fb0*/  LDS.128 R8, [R8+0xe0] ;  /* 0x0000e00008087984 */ /* 0x000f220000000c00 */
[----:B------:R-:W-:Y:S01]  /*3fc0*/  UISETP.GE.AND UP0, UPT, UR40, 0x1, UPT ;  /* 0x000000012800788c */ /* 0x000fe2000bf06270 */
[----:B------:R-:W-:Y:S01]  /*3fd0*/  @!PT LDS RZ, [RZ] ;  /* 0x00000000fffff984 */ /* 0x000fe20000000800 */
[----:B------:R-:W-:Y:S01]  /*3fe0*/  @!PT LDS RZ, [RZ] ;  /* 0x00000000fffff984 */ /* 0x000fe20000000800 */
[----:B------:R-:W-:Y:S01]  /*3ff0*/  @!PT LDS RZ, [RZ] ;  /* 0x00000000fffff984 */ /* 0x000fe20000000800 */
[----:B------:R-:W-:Y:S01]  /*4000*/  @!PT LDS RZ, [RZ] ;  /* 0x00000000fffff984 */ /* 0x000fe20000000800 */
[----:B------:R1:W-:Y:S06]  /*4010*/  MEMBAR.ALL.CTA ;  /* 0x0000000000007992 */ /* 0x0003ec0000008000 */
[----:B-1----:R-:W1:Y:S01]  /*4020*/  FENCE.VIEW.ASYNC.S ;  /* 0x00000000000073c6 */ /* 0x002e620000000000 */
[----:B----4-:R-:W-:Y:S11]  /*4030*/  LOP3.LUT P0, RZ, R10, 0x1, RZ, 0xc0, !PT ;  /* 0x000000010aff7812 */ /* 0x010ff6000780c0ff */
[----:B------:R-:W-:Y:S02]  /*4040*/  @!UPT UIADD3 URZ, UPT, UPT, URZ, URZ, URZ ;  /* 0x000000fffffff290 */ /* 0x000fe4000fffe0ff */
[----:B-1----:R-:W-:Y:S01]  /*4050*/  VOTEU.ANY UP1, P0 ;  /* 0x0000000000ff7886 */ /* 0x002fe20000020100 */
[----:B------:R-:W-:Y:S11]  /*4060*/  PLOP3.LUT P0, PT, PT, PT, UP1, 0x80, 0x8 ;  /* 0x000000000008781c */ /* 0x000ff60003f0f018 */
[----:B------:R-:W-:Y:S02]  /*4070*/  @!UPT UIADD3 URZ, UPT, UPT, URZ, URZ, URZ ;  /* 0x000000fffffff290 */ /* 0x000fe4000fffe0ff */
[----:B---3--:R-:W-:Y:S02]  /*4080*/  @P0 SHF.R.U32.HI R0, RZ, 0x10, R9 ;  /* 0x00000010ff000819 */ /* 0x008fe40000011609 */
[----:B------:R-:W-:Y:S02]  /*4090*/  @P0 MOV R6, R8 ;  /* 0x0000000800060202 */ /* 0x000fe40000000f00 */
[----:B------:R-:W-:Y:S01]  /*40a0*/  @P0 R2UR UR4, R0 ;  /* 0x00000000000402ca */ /* 0x000fe200000e0000 */
[----:B------:R-:W-:Y:S01]  /*40b0*/  VIADD R0, R7, 0x60 ;  /* 0x0000006007007836 */ /* 0x000fe20000000000 */
[----:B------:R-:W-:Y:S02]  /*40c0*/  @P0 LOP3.LUT R8, R9, 0xffff, RZ, 0xc0, !PT ;  /* 0x0000ffff09080812 */ /* 0x000fe400078ec0ff */
[----:B------:R-:W-:Y:S02]  /*40d0*/  @P0 R2UR UR6, R6 ;  /* 0x00000000060602ca */ /* 0x000fe400000e0000 */
[----:B------:R-:W-:Y:S02]  /*40e0*/  PRMT R0, RZ, 0x654, R0 ;  /* 0x00000654ff007816 */ /* 0x000fe40000000000 */
[----:B------:R-:W-:Y:S02]  /*40f0*/  @P0 R2UR UR5, R8 ;  /* 0x00000000080502ca */ /* 0x000fe400000e0000 */
[----:B------:R1:W-:Y:S03]  /*4100*/  SYNCS.ARRIVE.TRANS64.RED.A1T0 RZ, [R0+URZ], RZ ;  /* 0x000000ff00ff79a7 */ /* 0x0003e600081004ff */
[----:B------:R-:W-:Y:S04]  /*4110*/  @UP1 UMOV UR24, UR4 ;  /* 0x0000000400181c82 */ /* 0x000fe80008000000 */
[----:B------:R-:W-:Y:S04]  /*4120*/  @UP1 UMOV UR13, UR6 ;  /* 0x00000006000d1c82 */ /* 0x000fe80008000000 */
[----:B------:R-:W-:Y:S01]  /*4130*/  @UP1 UMOV UR7, UR5 ;  /* 0x0000000500071c82 */ /* 0x000fe20008000000 */
[----:B------:R-:W-:Y:S05]  /*4140*/  BRA.U !UP0, `(.L_x_75) ;  /* 0x0000000108a47547 */ /* 0x000fea000b800000 */
[----:B------:R-:W-:Y:S02]  /*4150*/  UIMAD.WIDE.U32 UR10, UR7, UR31, URZ ;  /* 0x0000001f070a72a5 */ /* 0x000fe4000f8e00ff */
[----:B------:R-:W-:Y:S02]  /*4160*/  UIMAD.WIDE.U32 UR18, UR13, UR28, URZ ;  /* 0x0000001c0d1272a5 */ /* 0x000fe4000f8e00ff */
[----:B------:R-:W-:Y:S02]  /*4170*/  USEL UR4, UR25, UR27, !UP5 ;  /* 0x0000001b19047287 */ /* 0x000fe4000e800000 */
[----:B------:R-:W-:Y:S02]  /*4180*/  USEL UR8, UR26, UR32, !UP6 ;  /* 0x000000201a087287 */ /* 0x000fe4000f000000 */
[----:B--2---:R-:W-:Y:S02]  /*4190*/  UIMAD.WIDE.U32 UR20, UR4, UR14, URZ ;  /* 0x0000000e041472a5 */ /* 0x004fe4000f8e00ff */
[----:B------:R-:W-:Y:S01]  /*41a0*/  UIMAD.WIDE.U32 UR22, UR8, UR14, URZ ;  /* 0x0000000e081672a5 */ /* 0x000fe2000f8e00ff */
[----:B------:R-:W-:Y:S02]  /*41b0*/  UMOV UR5, UR11 ;  /* 0x0000000b00057c82 */ /* 0x000fe40008000000 */
[----:B------:R-:W-:Y:S03]  /*41c0*/  USHF.R.U32.HI UR6, URZ, UR35, UR5 ;  /* 0x00000023ff067299 */ /* 0x000fe60008011605 */
[----:B------:R-:W-:Y:S01]  /*41d0*/  UMOV UR5, UR19 ;  /* 0x0000001300057c82 */ /* 0x000fe20008000000 */
[----:B------:R-:W-:Y:S02]  /*41e0*/  USEL UR6, UR7, UR6, !UP5 ;  /* 0x0000000607067287 */ /* 0x000fe4000e800000 */
[----:B------:R-:W-:Y:S02]  /*41f0*/  USHF.R.U32.HI UR9, URZ, UR29, UR5 ;  /* 0x0000001dff097299 */ /* 0x000fe40008011605 */
[----:B------:R-:W-:Y:S01]  /*4200*/  UIMAD.WIDE.U32 UR10, UR6, UR14, URZ ;  /* 0x0000000e060a72a5 */ /* 0x000fe2000f8e00ff */
[----:B------:R-:W-:Y:S02]  /*4210*/  UMOV UR5, UR21 ;  /* 0x0000001500057c82 */ /* 0x000fe40008000000 */
[----:B------:R-:W-:Y:S03]  /*4220*/  @UP4 USHF.R.U32.HI UR4, URZ, UR15, UR5 ;  /* 0x0000000fff044299 */ /* 0x000fe60008011605 */
[----:B------:R-:W-:Y:S01]  /*4230*/  UMOV UR5, UR23 ;  /* 0x0000001700057c82 */ /* 0x000fe20008000000 */
[----:B------:R-:W-:Y:S02]  /*4240*/  UIMAD UR4, UR40, UR4, URZ ;  /* 0x00000004280472a4 */ /* 0x000fe4000f8e02ff */
[----:B------:R-:W-:Y:S02]  /*4250*/  @UP4 USHF.R.U32.HI UR8, URZ, UR15, UR5 ;  /* 0x0000000fff084299 */ /* 0x000fe40008011605 */
[----:B------:R-:W-:Y:S02]  /*4260*/  USEL UR5, UR13, UR9, !UP6 ;  /* 0x000000090d057287 */ /* 0x000fe4000f000000 */
[----:B------:R-:W-:Y:S02]  /*4270*/  UIMAD UR9, UR40, UR8, URZ ;  /* 0x00000008280972a4 */ /* 0x000fe4000f8e02ff */
[----:B------:R-:W-:Y:S03]  /*4280*/  UISETP.GE.AND UP0, UPT, UR6, UR4, UPT ;  /* 0x000000040600728c */ /* 0x000fe6000bf06270 */
[----:B------:R-:W-:Y:S01]  /*4290*/  UMOV UR4, UR11 ;  /* 0x0000000b00047c82 */ /* 0x000fe20008000000 */
[----:B------:R-:W-:Y:S02]  /*42a0*/  UISETP.GE.OR UP0, UPT, UR5, UR9, UP0 ;  /* 0x000000090500728c */ /* 0x000fe40008706670 */
[----:B------:R-:W-:Y:S02]  /*42b0*/  USHF.R.U32.HI UR4, URZ, UR15, UR4 ;  /* 0x0000000fff047299 */ /* 0x000fe40008011604 */
[----:B------:R-:W-:Y:S02]  /*42c0*/  UIMAD.WIDE.U32 UR10, UR5, UR14, URZ ;  /* 0x0000000e050a72a5 */ /* 0x000fe4000f8e00ff */
[----:B------:R-:W-:Y:S04]  /*42d0*/  USEL UR12, UR6, UR4, !UP4 ;  /* 0x00000004060c7287 */ /* 0x000fe8000e000000 */
[----:B------:R-:W-:Y:S01]  /*42e0*/  UIADD3 UR9, UPT, UPT, -UR12, URZ, URZ ;  /* 0x000000ff0c097290 */ /* 0x000fe2000fffe1ff */
[----:B------:R-:W-:Y:S02]  /*42f0*/  @!UP0 UMOV UR4, UR11 ;  /* 0x0000000b00048c82 */ /* 0x000fe40008000000 */
[----:B------:R-:W-:Y:S02]  /*4300*/  @!UP0 USHF.R.U32.HI UR4, URZ, UR15, UR4 ;  /* 0x0000000fff048299 */ /* 0x000fe40008011604 */
[----:B------:R-:W-:Y:S02]  /*4310*/  UIMAD UR9, UR40, UR9, UR6 ;  /* 0x00000009280972a4 */ /* 0x000fe4000f8e0206 */
[----:B------:R-:W-:Y:S04]  /*4320*/  @!UP0 USEL UR4, UR5, UR4, !UP4 ;  /* 0x0000000405048287 */ /* 0x000fe8000e000000 */
[----:B------:R-:W-:Y:S02]  /*4330*/  @!UP0 UIMAD UR9, UR8, UR9, UR4 ;  /* 0x00000009080982a4 */ /* 0x000fe4000f8e0204 */
[----:B------:R-:W-:Y:S02]  /*4340*/  @!UP0 UIADD3 UR10, UPT, UPT, UR12, -UR4, URZ ;  /* 0x800000040c0a8290 */ /* 0x000fe4000fffe0ff */
[----:B------:R-:W-:Y:S02]  /*4350*/  UIADD3 UR4, UPT, UPT, -UR5, URZ, URZ ;  /* 0x000000ff05047290 */ /* 0x000fe4000fffe1ff */
[----:B------:R-:W-:Y:S02]  /*4360*/  UIADD3 UR8, UPT, UPT, -UR6, URZ, URZ ;  /* 0x000000ff06087290 */ /* 0x000fe4000fffe1ff */
[----:B------:R-:W-:Y:S02]  /*4370*/  @!UP0 UIMAD UR6, UR10, UR40, UR5 ;  /* 0x000000280a0682a4 */ /* 0x000fe4000f8e0205 */
[----:B------:R-:W-:Y:S02]  /*4380*/  UIMAD UR13, UR16, UR4, UR13 ;  /* 0x00000004100d72a4 */ /* 0x000fe4000f8e020d */
[----:B------:R-:W-:Y:S01]  /*4390*/  UIMAD UR7, UR30, UR8, UR7 ;  /* 0x000000081e0772a4 */ /* 0x000fe2000f8e0207 */
[----:B------:R-:W-:Y:S02]  /*43a0*/  @!UP0 UMOV UR5, UR9 ;  /* 0x0000000900058c82 */ /* 0x000fe40008000000 */
[----:B------:R-:W-:Y:S02]  /*43b0*/  UIMAD UR13, UR5, UR16, UR13 ;  /* 0x00000010050d72a4 */ /* 0x000fe4000f8e020d */
[----:B------:R-:W-:Y:S11]  /*43c0*/  UIMAD UR7, UR6, UR30, UR7 ;  /* 0x0000001e060772a4 */ /* 0x000ff6000f8e0207 */
[----:B------:R-:W-:Y:S01]  /*43d0*/  @!UPT UIADD3 URZ, UPT, UPT, URZ, URZ, URZ ;  /* 0x000000fffffff290 */ /* 0x000fe2000fffe0ff */
.L_x_75:
[----:B------:R-:W3:Y:S01]  /*43e0*/  @!UP2 LDCU.128 UR20, c[0x0][0xb10] ;  /* 0x00016200ff14a7ac */ /* 0x000ee20008000c00 */
[C---:B------:R-:W-:Y:S02]  /*43f0*/  ISETP.NE.U32.AND P1, PT, R4.reuse, RZ, PT ;  /* 0x000000ff0400720c */ /* 0x040fe40003f25070 */
[----:B------:R-:W-:Y:S02]  /*4400*/  ISETP.NE.U32.AND P0, PT, R4, RZ, PT ;  /* 0x000000ff0400720c */ /* 0x000fe40003f05070 */
[C---:B------:R-:W-:Y:S02]  /*4410*/  ISETP.NE.AND.EX P1, PT, R5.reuse, RZ, PT, P1 ;  /* 0x000000ff0500720c */ /* 0x040fe40003f25310 */
[----:B------:R-:W-:Y:S01]  /*4420*/  ISETP.NE.AND.EX P0, PT, R5, RZ, PT, P0 ;  /* 0x000000ff0500720c */ /* 0x000fe20003f05300 */
[----:B------:R-:W4:Y:S01]  /*4430*/  @!UP2 LDCU UR5, c[0x0][0xb0c] ;  /* 0x00016180ff05a7ac */ /* 0x000f220008000800 */
[----:B------:R-:W-:Y:S01]  /*4440*/  SHF.L.U32 R6, R15, 0x1f, RZ ;  /* 0x0000001f0f067819 */ /* 0x000fe200000006ff */
[----:B---3--:R-:W-:Y:S07]  /*4450*/  UIMAD.WIDE.U32 UR8, UR13, UR20, URZ ;  /* 0x000000140d0872a5 */ /* 0x008fee000f8e00ff */
[----:B------:R-:W-:Y:S01]  /*4460*/  @!UP2 UMOV UR4, UR9 ;  /* 0x000000090004ac82 */ /* 0x000fe20008000000 */
[----:B----4-:R-:W-:Y:S02]  /*4470*/  @!UP2 UISETP.NE.AND UP0, UPT, UR5, 0x1, UPT ;  /* 0x000000010500a88c */ /* 0x010fe4000bf05270 */
[----:B------:R-:W-:Y:S02]  /*4480*/  @!UP2 USHF.R.U32.HI UR4, URZ, UR21, UR4 ;  /* 0x00000015ff04a299 */ /* 0x000fe40008011604 */
[----:B------:R-:W-:Y:S02]  /*4490*/  UIMAD.WIDE.U32 UR8, UR7, UR23, URZ ;  /* 0x00000017070872a5 */ /* 0x000fe4000f8e00ff */
[----:B------:R-:W-:Y:S02]  /*44a0*/  @!UP2 USEL UR10, UR13, UR4, !UP0 ;  /* 0x000000040d0aa287 */ /* 0x000fe4000c000000 */
[----:B------:R-:W-:Y:S03]  /*44b0*/  @!UP2 UISETP.NE.AND UP0, UPT, UR22, 0x1, UPT ;  /* 0x000000011600a88c */ /* 0x000fe6000bf05270 */
[----:B------:R-:W-:Y:S02]  /*44c0*/  @!UP2 UMOV UR6, UR9 ;  /* 0x000000090006ac82 */ /* 0x000fe40008000000 */
[----:B------:R-:W3:Y:S02]  /*44d0*/  @!UP2 LDCU UR4, c[0x0][0xb20] ;  /* 0x00016400ff04a7ac */ /* 0x000ee40008000800 */
[----:B---3--:R-:W-:Y:S04]  /*44e0*/  @!UP2 USHF.R.U32.HI UR6, URZ, UR4, UR6 ;  /* 0x00000004ff06a299 */ /* 0x008fe80008011606 */
[----:B------:R-:W-:Y:S04]  /*44f0*/  @!UP2 USEL UR6, UR7, UR6, !UP0 ;  /* 0x000000060706a287 */ /* 0x000fe8000c000000 */
[----:B------:R-:W-:Y:S02]  /*4500*/  @!UP2 UIADD3 UR4, UPT, UPT, -UR10, UR6, URZ ;  /* 0x000000060a04a290 */ /* 0x000fe4000fffe1ff */
[----:B------:R-:W-:Y:S02]  /*4510*/  @!UP2 UIADD3 UR6, UPT, UPT, UR10, -UR6, URZ ;  /* 0x800000060a06a290 */ /* 0x000fe4000fffe0ff */
[----:B------:R-:W-:Y:S02]  /*4520*/  @!UP2 UIMAD UR13, UR4, UR5, UR13 ;  /* 0x00000005040da2a4 */ /* 0x000fe4000f8e020d */
[----:B------:R-:W-:Y:S01]  /*4530*/  @!UP2 UIMAD UR7, UR6, UR22, UR7 ;  /* 0x000000160607a2a4 */ /* 0x000fe2000f8e0207 */
[----:B------:R-:W-:Y:S11]  /*4540*/  BRA.U UP3, `(.L_x_76) ;  /* 0x0000000103107547 */ /* 0x000ff6000b800000 */
[----:B------:R-:W-:Y:S04]  /*4550*/  MOV R7, UR34 ;  /* 0x0000002200077c02 */ /* 0x000fe80008000f00 */
[----:B------:R-:W-:Y:S04]  /*4560*/  SHF.L.U32 R7, R7, 0x1f, RZ ;  /* 0x0000001f07077819 */ /* 0x000fe800000006ff */
[----:B------:R-:W3:Y:S02]  /*4570*/  SYNCS.PHASECHK.TRANS64.TRYWAIT P2, [UR17+0x48], R7 ;  /* 0x00004807ff0075a7 */ /* 0x000ee40008041111 */
[----:B---3--:R-:W-:Y:S05]  /*4580*/  @!P2 BRA `(.L_x_77) ;  /* 0x000000280024a947 */ /* 0x008fea0003800000 */
.L_x_76:
[----:B------:R-:W-:Y:S05]  /*4590*/  @!P1 BRA `(.L_x_78) ;  /* 0x0000000000309947 */ /* 0x000fea0003800000 */
[----:B------:R-:W-:Y:S01]  /*45a0*/  ISETP.NE.U32.AND P1, PT, R2, RZ, PT ;  /* 0x000000ff0200720c */ /* 0x000fe20003f25070 */
[----:B------:R-:W3:Y:S01]  /*45b0*/  LDCU.64 UR4, c[0x0][0x358] ;  /* 0x00006b00ff0477ac */ /* 0x000ee20008000a00 */
[----:B------:R-:W-:Y:S02]  /*45c0*/  IMAD.MOV.U32 R79, RZ, RZ, 0x1 ;  /* 0x00000001ff4f7424 */ /* 0x000fe400078e00ff */
[----:B------:R-:W-:Y:S11]  /*45d0*/  ISETP.NE.AND.EX P1, PT, R3, RZ, PT, P1 ;  /* 0x000000ff0300720c */ /* 0x000ff60003f25310 */
[----:B------:R-:W-:Y:S02]  /*45e0*/  @!UPT UIADD3 URZ, UPT, UPT, URZ, URZ, URZ ;  /* 0x000000fffffff290 */ /* 0x000fe4000fffe0ff */
[----:B------:R-:W4:Y:S01]  /*45f0*/  @P1 LDC.64 R8, c[0x0][0x888] ;  /* 0x00022200ff081b82 */ /* 0x000f220000000a00 */
[----:B-1----:R-:W-:Y:S04]  /*4600*/  @P1 IMAD R0, R4, UR36, RZ ;  /* 0x0000002404001c24 */ /* 0x002fe8000f8e02ff */
[----:B----4-:R-:W-:Y:S04]  /*4610*/  @P1 IMAD.WIDE R8, R0, 0x4, R8 ;  /* 0x0000000400081825 */ /* 0x010fe800078e0208 */
[----:B------:R-:W-:Y:S01]  /*4620*/  HFMA2 R0, -RZ, RZ, 0, 5.9604644775390625e-08 ;  /* 0x00000001ff007431 */ /* 0x000fe200000001ff */
[----:B---3-5:R3:W5:Y:S04]  /*4630*/  @P1 LDG.E R39, desc[UR4][R8.64] ;  /* 0x0000000408271981 */ /* 0x028768000c1e1900 */
[----:B------:R-:W-:Y:S01]  /*4640*/  @!P1 PRMT R79, R0, 0x7610, R79 ;  /* 0x00007610004f9816 */ /* 0x000fe2000000004f */
[----:B---3--:R-:W4:Y:S06]  /*4650*/  @!P1 LDC R39, c[0x0][0x880] ;  /* 0x00022000ff279b82 */ /* 0x008f2c0000000800 */
.L_x_78:
[----:B----45:R-:W-:Y:S01]  /*4660*/  @!P0 FSETP.EQ.AND P1, PT, R39, RZ, PT ;  /* 0x000000ff2700820b */ /* 0x030fe20003f22000 */
[----:B------:R-:W-:Y:S01]  /*4670*/  @!UPT UIADD3 URZ, UPT, UPT, URZ, URZ, URZ ;  /* 0x000000fffffff290 */ /* 0x000fe2000fffe0ff */
[----:B------:R-:W-:Y:S11]  /*4680*/  @!P0 BRA `(.L_x_79) ;  /* 0x0000000000188947 */ /* 0x000ff60003800000 */
[----:B------:R-:W-:Y:S02]  /*4690*/  LOP3.LUT P0, RZ, R79, 0xff, RZ, 0xc0, !PT ;  /* 0x000000ff4fff7812 */ /* 0x000fe4000780c0ff */
[----:B------:R-:W-:Y:S04]  /*46a0*/  ISETP.NE.U32.AND P1, PT, R2, RZ, PT ;  /* 0x000000ff0200720c */ /* 0x000fe80003f25070 */
[----:B------:R-:W-:Y:S04]  /*46b0*/  ISETP.NE.AND.EX P1, PT, R3, RZ, PT, P1 ;  /* 0x000000ff0300720c */ /* 0x000fe80003f25310 */
[----:B------:R-:W-:Y:S03]  /*46c0*/  PLOP3.LUT P1, PT, P1, PT, PT, 0x8, 0x80 ;  /* 0x000000000080781c */ /* 0x000fe60000f2e170 */
[----:B------:R-:W-:Y:S11]  /*46d0*/  @P0 FSETP.EQ.AND P1, PT, R39, RZ, PT ;  /* 0x000000ff2700020b */ /* 0x000ff60003f22000 */
[----:B------:R-:W-:Y:S02]  /*46e0*/  @!UPT UIADD3 URZ, UPT, UPT, URZ, URZ, URZ ;  /* 0x000000fffffff290 */ /* 0x000fe4000fffe0ff */
.L_x_79:
[----:B------:R-:W3:Y:S01]  /*46f0*/  SYNCS.PHASECHK.TRANS64.TRYWAIT P0, [UR17+0x38], R6 ;  /* 0x00003806ff0075a7 */ /* 0x000ee20008001111 */
[----:B------:R-:W-:Y:S02]  /*4700*/  ELECT P2, URZ, PT ;  /* 0x0000000000ff782f */ /* 0x000fe40003840000 */
[----:B------:R-:W-:Y:S01]  /*4710*/  IADD3 R14, PT, PT, R14, 0x1, RZ ;  /* 0x000000010e0e7810 */ /* 0x000fe20007ffe0ff */
[----:B---3--:R-:W-:Y:S10]  /*4720*/  @!P0 BRA `(.L_x_80) ;  /* 0x0000002400d48947 */ /* 0x008ff40003800000 */
.L_x_129:
[----:B------:R-:W-:Y:S01]  /*4730*/  PLOP3.LUT P1, PT, P1, P2, PT, 0xf2, 0x2f ;  /* 0x00000000002f781c */ /* 0x000fe20000f25e72 */
[----:B------:R-:W-:Y:S01]  /*4740*/  UMOV UR18, 0x0 ;  /* 0x0000000000127882 */ /* 0x000fe20000000000 */
[----:B------:R-:W-:Y:S01]  /*4750*/  UMOV UR19, 0x10000000 ;  /* 0x1000000000137882 */ /* 0x000fe20000000000 */
[----:B------:R-:W-:Y:S01]  /*4760*/  UMOV UR12, UR36 ;  /* 0x00000024000c7c82 */ /* 0x000fe20008000000 */
[----:B------:R-:W-:Y:S01]  /*4770*/  LOP3.LUT R15, R15, 0x1, RZ, 0x3c, !PT ;  /* 0x000000010f0f7812 */ /* 0x000fe200078e3cff */
[----:B------:R-:W-:Y:S01]  /*4780*/  UPLOP3.LUT UP3, UPT, UPT, UPT, UPT, 0x80, 0x8 ;  /* 0x000000000008789c */ /* 0x000fe20003f6f070 */
[----:B------:R-:W-:Y:S07]  /*4790*/  UMOV UR36, UR24 ;  /* 0x0000001800247c82 */ /* 0x000fee0008000000 */
[----:B-1----:R-:W-:Y:S01]  /*47a0*/  @!P1 IADD3 R6, P0, PT, R16, 0x580, RZ ;  /* 0x0000058010069810 */ /* 0x002fe20007f1e0ff */
[----:B------:R-:W-:Y:S03]  /*47b0*/  VOTEU.ALL UP0, P1 ;  /* 0x0000000000ff7886 */ /* 0x000fe60000800000 */
[----:B------:R-:W-:Y:S01]  /*47c0*/  @!P1 R2UR UR5, R6 ;  /* 0x00000000060592ca */ /* 0x000fe200000e0000 */
[----:B------:R-:W-:Y:S01]  /*47d0*/  @!P1 IMAD.X R0, RZ, RZ, R17, P0 ;  /* 0x000000ffff009224 */ /* 0x000fe200000e0611 */
[----:B------:R-:W-:Y:S01]  /*47e0*/  @!UP0 USHF.L.U32 UR10, UR45, 0x6, URZ ;  /* 0x000000062d0a8899 */ /* 0x000fe200080006ff */
[----:B------:R-:W-:Y:S01]  /*47f0*/  ISETP.NE.AND P0, PT, R14, 0x2, PT ;  /* 0x000000020e00780c */ /* 0x000fe20003f05270 */
[----:B------:R-:W-:Y:S02]  /*4800*/  @!UP0 USHF.L.U32 UR11, UR46, 0x6, URZ ;  /* 0x000000062e0b8899 */ /* 0x000fe400080006ff */
[----:B------:R-:W-:Y:S01]  /*4810*/  @!P1 R2UR UR4, R0 ;  /* 0x00000000000492ca */ /* 0x000fe200000e0000 */
[----:B------:R-:W-:Y:S01]  /*4820*/  @!UP0 UIADD3 UR8, UPT, UPT, UR17, 0x200, URZ ;  /* 0x0000020011088890 */ /* 0x000fe2000fffe0ff */
[----:B------:R-:W-:Y:S01]  /*4830*/  SEL R0, RZ, 0x1, P0 ;  /* 0x00000001ff007807 */ /* 0x000fe20000000000 */
[----:B------:R-:W-:Y:S01]  /*4840*/  @!UP0 UIADD3 UR9, UPT, UPT, UR17, 0x30, URZ ;  /* 0x0000003011098890 */ /* 0x000fe2000fffe0ff */
[----:B------:R-:W-:Y:S01]  /*4850*/  SEL R14, R14, RZ, P0 ;  /* 0x000000ff0e0e7207 */ /* 0x000fe20000000000 */
[----:B------:R-:W-:Y:S01]  /*4860*/  VOTEU.ALL UP0, P1 ;  /* 0x0000000000ff7886 */ /* 0x000fe20000800000 */
[----:B------:R-:W-:Y:S01]  /*4870*/  LOP3.LUT R13, R13, R0, RZ, 0x3c, !PT ;  /* 0x000000000d0d7212 */ /* 0x000fe200078e3cff */
[----:B------:R-:W-:Y:S01]  /*4880*/  IMAD.U32 R6, RZ, RZ, UR5 ;  /* 0x00000005ff067e24 */ /* 0x000fe2000f8e00ff */
[----:B------:R-:W-:Y:S02]  /*4890*/  UIADD3 UR45, UPT, UPT, UR7, UR60, URZ ;  /* 0x0000003c072d7290 */ /* 0x000fe4000fffe0ff */
[----:B------:R-:W-:Y:S03]  /*48a0*/  UIADD3 UR46, UPT, UPT, UR13, UR57, URZ ;  /* 0x000000390d2e7290 */ /* 0x000fe6000fffe0ff */
[----:B------:R-:W-:Y:S01]  /*48b0*/  IMAD.U32 R7, RZ, RZ, UR4 ;  /* 0x00000004ff077e24 */ /* 0x000fe2000f8e00ff */
[----:B------:R-:W-:Y:S04]  /*48c0*/  @!P1 R2UR UR4, R6 ;  /* 0x00000000060492ca */ /* 0x000fe800000e0000 */
[----:B------:R-:W-:Y:S11]  /*48d0*/  @!P1 R2UR UR5, R7 ;  /* 0x00000000070592ca */ /* 0x000ff600000e0000 */
[----:B------:R-:W-:Y:S02]  /*48e0*/  @!UPT UIADD3 URZ, UPT, UPT, URZ, URZ, URZ ;  /* 0x000000fffffff290 */ /* 0x000fe4000fffe0ff */
[----:B------:R3:W-:Y:S01]  /*48f0*/  @!UP0 UTMALDG.3D [UR8], [UR4], desc[UR18] ;  /* 0x00001208040085b4 */ /* 0x0007e20008011000 */
[----:B------:R3:W-:Y:S01]  /*4900*/  @!P1 SYNCS.ARRIVE.TRANS64.RED.A0TR RZ, [UR17+0x30], R12 ;  /* 0x0000300cffff99a7 */ /* 0x0007e20008300411 */
[----:B------:R-:W-:Y:S01]  /*4910*/  SYNCS.ARRIVE.TRANS64.RED.A1T0 RZ, [UR48], RZ ;  /* 0x000000ffffff79a7 */ /* 0x000fe20008100430 */
[----:B------:R-:W-:Y:S05]  /*4920*/  BRA.U UP1, `(.L_x_81) ;  /* 0xfffffff5018c7547 */ /* 0x000fea000b83ffff */
[----:B------:R-:W-:Y:S07]  /*4930*/  MOV R0, UR17 ;  /* 0x0000001100007c02 */ /* 0x000fee0008000f00 */
.L_x_82:
[----:B-1----:R-:W-:-:S04]  /*4940*/  SHF.L.U32 R2, R15, 0x1f, RZ ;  /* 0x0000001f0f027819 */ /* 0x002fc800000006ff */
[----:B------:R1:W4:Y:S03]  /*4950*/  SYNCS.PHASECHK.TRANS64.TRYWAIT P0, [R0+URZ+0x38], R2 ;  /* 0x00003802000075a7 */ /* 0x00032600080011ff */
[----:B----4-:R-:W-:Y:S05]  /*4960*/  @!P0 NANOSLEEP.SYNCS 0x989680 ;  /* 0x009896800000895d */ /* 0x010fea0003900000 */
[----:B------:R-:W4:Y:S02]  /*4970*/  @!P0 SYNCS.PHASECHK.TRANS64 P0, [R0+URZ+0x38], R2 ;  /* 0x00003802000085a7 */ /* 0x000f2400080010ff */
[----:B--234-:R-:W-:Y:S05]  /*4980*/  @P0 EXIT ;  /* 0x000000000000094d */ /* 0x01cfea0003800000 */
[----:B------:R-:W-:Y:S05]  /*4990*/  BRA `(.L_x_82) ;  /* 0xfffffffc00e87947 */ /* 0x000fea000383ffff */
.L_x_73:
[----:B------:R-:W-:-:S06]  /*49a0*/  UISETP.GE.AND UP0, UPT, UR22, 0x4, UPT ;  /* 0x000000041600788c */ /* 0x000fcc000bf06270 */
[----:B------:R-:W-:-:S13]  /*49b0*/  PLOP3.LUT P0, PT, PT, PT, UP0, 0x80, 0x8 ;  /* 0x000000000008781c */ /* 0x000fda0003f0f008 */
[----:B-1----:R-:W-:Y:S05]  /*49c0*/  @!P0 EXIT ;  /* 0x000000000000894d */ /* 0x002fea0003800000 */
[----:B------:R-:W-:Y:S01]  /*49d0*/  BAR.SYNC.DEFER_BLOCKING 0x6, 0xa0 ;  /* 0x0182800000007b1d */ /* 0x000fe20000010000 */
[C---:B------:R-:W-:Y:S02]  /*49e0*/  IMAD.SHL.U32 R7, R76.reuse, 0x40, RZ ;  /* 0x000000404c077824 */ /* 0x040fe400078e00ff */
[----:B------:R-:W-:Y:S02]  /*49f0*/  HFMA2 R81, -RZ, RZ, 0, 0 ;  /* 0x00000000ff517431 */ /* 0x000fe400000001ff */
[C---:B------:R-:W-:Y:S01]  /*4a00*/  IMAD.SHL.U32 R4, R76.reuse, 0x20, RZ ;  /* 0x000000204c047824 */ /* 0x040fe200078e00ff */
[----:B------:R-:W-:Y:S01]  /*4a10*/  CS2R R82, SRZ ;  /* 0x0000000000527805 */ /* 0x000fe2000001ff00 */
[----:B------:R-:W-:Y:S01]  /*4a20*/  IMAD.SHL.U32 R6, R76, 0x2, RZ ;  /* 0x000000024c067824 */ /* 0x000fe200078e00ff */
[----:B------:R-:W-:Y:S01]  /*4a30*/  UMOV UR44, 0x400 ;  /* 0x00000400002c7882 */ /* 0x000fe20000000000 */
[----:B------:R-:W-:Y:S01]  /*4a40*/  LOP3.LUT R5, R7, 0x180, RZ, 0xc0, !PT ;  /* 0x0000018007057812 */ /* 0x000fe200078ec0ff */
[----:B------:R-:W-:Y:S01]  /*4a50*/  ULEA UR44, UR48, UR44, 0x18 ;  /* 0x0000002c302c7291 */ /* 0x000fe2000f8ec0ff */
[----:B------:R-:W-:Y:S01]  /*4a60*/  LOP3.LUT R4, R4, 0xc00, RZ, 0xc0, !PT ;  /* 0x00000c0004047812 */ /* 0x000fe200078ec0ff */
[----:B------:R-:W1:Y:S01]  /*4a70*/  LDC.64 R72, c[0x0][0x888] ;  /* 0x00022200ff487b82 */ /* 0x000e620000000a00 */
[----:B------:R-:W-:Y:S01]  /*4a80*/  LOP3.LUT R6, R5, 0x20, R6, 0xf8, !PT ;  /* 0x0000002005067812 */ /* 0x000fe200078ef806 */
[----:B------:R-:W-:Y:S01]  /*4a90*/  IMAD.SHL.U32 R5, R76, 0x8, RZ ;  /* 0x000000084c057824 */ /* 0x000fe200078e00ff */
[----:B------:R-:W-:Y:S01]  /*4aa0*/  LOP3.LUT R4, R4, 0x40, R7, 0xf8, !PT ;  /* 0x0000004004047812 */ /* 0x000fe200078ef807 */
[----:B------:R-:W-:Y:S01]  /*4ab0*/  IMAD.U32 R37, R76, 0x10000, RZ ;  /* 0x000100004c257824 */ /* 0x000fe200078e00ff */
[----:B------:R-:W-:Y:S01]  /*4ac0*/  UIADD3 UR4, UPT, UPT, UR44, 0x1200, URZ ;  /* 0x000012002c047890 */ /* 0x000fe2000fffe0ff */
[----:B------:R-:W-:Y:S01]  /*4ad0*/  IMAD.MOV.U32 R36, RZ, RZ, RZ ;  /* 0x000000ffff247224 */ /* 0x000fe200078e00ff */
[----:B------:R-:W-:Y:S01]  /*4ae0*/  LOP3.LUT R5, R6, 0x30, R5, 0x78, !PT ;  /* 0x0000003006057812 */ /* 0x000fe200078e7805 */
[----:B------:R-:W2:Y:S01]  /*4af0*/  LDC.64 R74, c[0x0][0x890] ;  /* 0x00022400ff4a7b82 */ /* 0x000ea20000000a00 */
[----:B------:R-:W-:Y:S01]  /*4b00*/  LOP3.LUT R4, R4, 0x200, R7, 0xf8, !PT ;  /* 0x0000020004047812 */ /* 0x000fe200078ef807 */
[----:B------:R-:W-:Y:S01]  /*4b10*/  IMAD.MOV.U32 R84, RZ, RZ, RZ ;  /* 0x000000ffff547224 */ /* 0x000fe200078e00ff */
[----:B------:R-:W-:Y:S01]  /*4b20*/  LOP3.LUT R37, R37, 0x600000, RZ, 0xc0, !PT ;  /* 0x0060000025257812 */ /* 0x000fe200078ec0ff */
[----:B------:R-:W-:Y:S01]  /*4b30*/  IMAD.U32 R85, RZ, RZ, UR4 ;  /* 0x00000004ff557e24 */ /* 0x000fe2000f8e00ff */
[----:B------:R-:W-:Y:S01]  /*4b40*/  LOP3.LUT R78, R4, R5, RZ, 0xfc, !PT ;  /* 0x00000005044e7212 */ /* 0x000fe200078efcff */
[----:B------:R-:W3:Y:S01]  /*4b50*/  LDS R0, [UR44+0x100] ;  /* 0x0001002cff007984 */ /* 0x000ee20008000800 */
[----:B------:R-:W-:Y:S01]  /*4b60*/  IMAD.SHL.U32 R4, R76, 0x10, RZ ;  /* 0x000000104c047824 */ /* 0x000fe200078e00ff */
[----:B------:R-:W4:Y:S01]  /*4b70*/  LDC.64 R70, c[0x0][0x8b0] ;  /* 0x00022c00ff467b82 */ /* 0x000f220000000a00 */
[----:B------:R-:W-:Y:S01]  /*4b80*/  IADD3 R77, PT, PT, R78, UR44, RZ ;  /* 0x0000002c4e4d7c10 */ /* 0x000fe2000fffe0ff */
[----:B------:R-:W1:Y:S02]  /*4b90*/  LDCU UR50, c[0x0][0x370] ;  /* 0x00006e00ff3277ac */ /* 0x000e640008000800 */
[----:B------:R-:W-:Y:S01]  /*4ba0*/  LOP3.LUT R4, R4, 0x20, RZ, 0xc0, !PT ;  /* 0x0000002004047812 */ /* 0x000fe200078ec0ff */
[----:B------:R-:W1:Y:S03]  /*4bb0*/  LDCU.64 UR62, c[0x0][0x348] ;  /* 0x00006900ff3e77ac */ /* 0x000e660008000a00 */
[----:B------:R-:W1:Y:S01]  /*4bc0*/  LDC.64 R68, c[0x0][0x8a8] ;  /* 0x00022a00ff447b82 */ /* 0x000e620000000a00 */
[----:B------:R-:W-:Y:S01]  /*4bd0*/  IADD3 R77, PT, PT, -R4, 0x200, R77 ;  /* 0x00000200044d7810 */ /* 0x000fe20007ffe14d */
[----:B------:R-:W1:Y:S01]  /*4be0*/  LDCU UR41, c[0x0][0xb0c] ;  /* 0x00016180ff2977ac */ /* 0x000e620008000800 */
[----:B------:R-:W1:Y:S01]  /*4bf0*/  LDCU UR39, c[0x0][0xb30] ;  /* 0x00016600ff2777ac */ /* 0x000e620008000800 */
[----:B------:R-:W1:Y:S01]  /*4c00*/  LDCU.64 UR58, c[0x0][0x888] ;  /* 0x00011100ff3a77ac */ /* 0x000e620008000a00 */
[----:B------:R-:W1:Y:S01]  /*4c10*/  LDCU.64 UR42, c[0x0][0xb28] ;  /* 0x00016500ff2a77ac */ /* 0x000e620008000a00 */
[----:B------:R-:W1:Y:S01]  /*4c20*/  LDCU.128 UR52, c[0x0][0xb10] ;  /* 0x00016200ff3477ac */ /* 0x000e620008000c00 */
[----:B------:R-:W1:Y:S01]  /*4c30*/  LDCU UR49, c[0x0][0x374] ;  /* 0x00006e80ff3177ac */ /* 0x000e620008000800 */
[----:B------:R-:W-:Y:S01]  /*4c40*/  UIADD3 UR56, UPT, UPT, UR44, 0x200, URZ ;  /* 0x000002002c387890 */ /* 0x000fe2000fffe0ff */
[----:B---3--:R-:W-:-:S11]  /*4c50*/  IMAD.IADD R37, R0, 0x1, R37 ;  /* 0x0000000100257824 */ /* 0x008fd600078e0225 */
.L_x_100:
[----:B------:R-:W-:Y:S02]  /*4c60*/  LEA R3, R81, UR44, 0x3 ;  /* 0x0000002c51037c11 */ /* 0x000fe4000f8e18ff */
[----:B------:R-:W-:Y:S02]  /*4c70*/  SHF.L.U32 R0, R83, 0x1f, RZ ;  /* 0x0000001f53007819 */ /* 0x000fe400000006ff */
[----:B-1----:R-:W-:Y:S02]  /*4c80*/  LEA R4, R81, UR44, 0x4 ;  /* 0x0000002c51047c11 */ /* 0x002fe4000f8e20ff */
[----:B------:R-:W3:Y:S02]  /*4c90*/  SYNCS.PHASECHK.TRANS64.TRYWAIT P0, [R3+URZ+0x50], R0 ;  /* 0x00005000030075a7 */ /* 0x000ee400080011ff */
[----:B--23--:R-:W-:Y:S05]  /*4ca0*/  @!P0 BRA `(.L_x_83) ;  /* 0x00000020008c8947 */ /* 0x00cfea0003800000 */
.L_x_130:
[----:B------:R-:W1:Y:S01]  /*4cb0*/  LDS.128 R4, [R4+0xe0] ;  /* 0x0000e00004047984 */ /* 0x000e620000000c00 */
[----:B------:R-:W-:Y:S01]  /*4cc0*/  UISETP.GE.AND UP0, UPT, UR40, 0x1, UPT ;  /* 0x000000012800788c */ /* 0x000fe2000bf06270 */
[----:B------:R-:W-:Y:S01]  /*4cd0*/  @!PT LDS RZ, [RZ] ;  /* 0x00000000fffff984 */ /* 0x000fe20000000800 */
[----:B------:R-:W-:Y:S01]  /*4ce0*/  @!PT LDS RZ, [RZ] ;  /* 0x00000000fffff984 */ /* 0x000fe20000000800 */
[----:B------:R-:W-:Y:S01]  /*4cf0*/  @!PT LDS RZ, [RZ] ;  /* 0x00000000fffff984 */ /* 0x000fe20000000800 */
[----:B------:R-:W-:Y:S01]  /*4d00*/  @!PT LDS RZ, [RZ] ;  /* 0x00000000fffff984 */ /* 0x000fe20000000800 */
[----:B------:R2:W-:Y:S06]  /*4d10*/  MEMBAR.ALL.CTA ;  /* 0x0000000000007992 */ /* 0x0005ec0000008000 */
[----:B--2---:R-:W2:Y:S01]  /*4d20*/  FENCE.VIEW.ASYNC.S ;  /* 0x00000000000073c6 */ /* 0x004ea20000000000 */
[----:B-1----:R-:W-:Y:S11]  /*4d30*/  LOP3.LUT P0, RZ, R6, 0x1, RZ, 0xc0, !PT ;  /* 0x0000000106ff7812 */ /* 0x002ff6000780c0ff */
[----:B------:R-:W-:Y:S02]  /*4d40*/  @!UPT UIADD3 URZ, UPT, UPT, URZ, URZ, URZ ;  /* 0x000000fffffff290 */ /* 0x000fe4000fffe0ff */
[----:B--2---:R-:W-:Y:S01]  /*4d50*/  VOTEU.ANY UP1, P0 ;  /* 0x0000000000ff7886 */ /* 0x004fe20000020100 */
[----:B------:R-:W-:Y:S01]  /*4d60*/  PLOP3.LUT P0, PT, PT, PT, UP1, 0x80, 0x8 ;  /* 0x000000000008781c */ /* 0x000fe20003f0f018 */
[----:B------:R-:W-:Y:S11]  /*4d70*/  UP2UR UR47, UPR, URZ, 0x2 ;  /* 0x00000002ff2f7883 */ /* 0x000ff60008000000 */
[----:B------:R-:W-:Y:S01]  /*4d80*/  @!UPT UIADD3 URZ, UPT, UPT, URZ, URZ, URZ ;  /* 0x000000fffffff290 */ /* 0x000fe2000fffe0ff */
        /* <DEDUP_REMOVED lines=13> */
[----:B------:R-:W2:Y:S01]  /*4e60*/  LDCU UR12, c[0x0][0xb20] ;  /* 0x00016400ff0c77ac */ /* 0x000ea20008000800 */
[----:B------:R-:W-:Y:S02]  /*4e70*/  UIMAD.WIDE.U32 UR4, UR49, UR55, URZ ;  /* 0x00000037310472a5 */ /* 0x000fe4000f8e00ff */
[----:B------:R-:W-:Y:S02]  /*4e80*/  UIMAD.WIDE.U32 UR6, UR50, UR52, URZ ;  /* 0x00000034320672a5 */ /* 0x000fe4000f8e00ff */
[----:B------:R-:W-:Y:S02]  /*4e90*/  UISETP.NE.AND UP0, UPT, UR54, 0x1, UPT ;  /* 0x000000013600788c */ /* 0x000fe4000bf05270 */
[----:B------:R-:W-:Y:S02]  /*4ea0*/  UIMAD.WIDE.U32 UR8, UR37, UR55, URZ ;  /* 0x00000037250872a5 */ /* 0x000fe4000f8e00ff */
[----:B------:R-:W-:Y:S02]  /*4eb0*/  UIMAD.WIDE.U32 UR10, UR38, UR52, URZ ;  /* 0x00000034260a72a5 */ /* 0x000fe4000f8e00ff */
[----:B------:R-:W-:Y:S02]  /*4ec0*/  UISETP.NE.AND UP1, UPT, UR41, 0x1, UPT ;  /* 0x000000012900788c */ /* 0x000fe4000bf25270 */
[----:B------:R-:W-:Y:S01]  /*4ed0*/  UISETP.NE.AND UP2, UPT, UR40, 0x1, UPT ;  /* 0x000000012800788c */ /* 0x000fe2000bf45270 */
[----:B------:R-:W-:Y:S02]  /*4ee0*/  UMOV UR4, UR5 ;  /* 0x0000000500047c82 */ /* 0x000fe40008000000 */
[----:B--2---:R-:W-:Y:S03]  /*4ef0*/  USHF.R.U32.HI UR5, URZ, UR12, UR4 ;  /* 0x0000000cff057299 */ /* 0x004fe60008011604 */
[----:B------:R-:W-:Y:S02]  /*4f00*/  UMOV UR4, UR7 ;  /* 0x0000000700047c82 */ /* 0x000fe40008000000 */
[----:B------:R-:W-:Y:S02]  /*4f10*/  USHF.R.U32.HI UR7, URZ, UR53, UR4 ;  /* 0x00000035ff077299 */ /* 0x000fe40008011604 */
[----:B------:R-:W-:Y:S02]  /*4f20*/  USEL UR4, UR49, UR5, !UP0 ;  /* 0x0000000531047287 */ /* 0x000fe4000c000000 */
[----:B------:R-:W-:Y:S01]  /*4f30*/  USEL UR7, UR50, UR7, !UP1 ;  /* 0x0000000732077287 */ /* 0x000fe2000c800000 */
[----:B------:R-:W-:Y:S01]  /*4f40*/  UMOV UR5, UR9 ;  /* 0x0000000900057c82 */ /* 0x000fe20008000000 */
[----:B------:R-:W-:Y:S02]  /*4f50*/  UIMAD.WIDE.U32 UR8, UR4, UR42, URZ ;  /* 0x0000002a040872a5 */ /* 0x000fe4000f8e00ff */
[----:B------:R-:W-:Y:S03]  /*4f60*/  USHF.R.U32.HI UR6, URZ, UR12, UR5 ;  /* 0x0000000cff067299 */ /* 0x000fe60008011605 */
[----:B------:R-:W-:Y:S01]  /*4f70*/  UMOV UR5, UR11 ;  /* 0x0000000b00057c82 */ /* 0x000fe20008000000 */
[----:B------:R-:W-:Y:S02]  /*4f80*/  UIMAD.WIDE.U32 UR10, UR7, UR42, URZ ;  /* 0x0000002a070a72a5 */ /* 0x000fe4000f8e00ff */
[----:B------:R-:W-:Y:S02]  /*4f90*/  USHF.R.U32.HI UR12, URZ, UR53, UR5 ;  /* 0x00000035ff0c7299 */ /* 0x000fe40008011605 */
[----:B------:R-:W-:Y:S01]  /*4fa0*/  USEL UR6, UR37, UR6, !UP0 ;  /* 0x0000000625067287 */ /* 0x000fe2000c000000 */
[----:B------:R-:W-:Y:S02]  /*4fb0*/  UMOV UR5, UR9 ;  /* 0x0000000900057c82 */ /* 0x000fe40008000000 */
[----:B------:R-:W-:Y:S01]  /*4fc0*/  UMOV UR10, UR11 ;  /* 0x0000000b000a7c82 */ /* 0x000fe20008000000 */
[----:B------:R-:W-:Y:S02]  /*4fd0*/  @UP2 USHF.R.U32.HI UR4, URZ, UR43, UR5 ;  /* 0x0000002bff042299 */ /* 0x000fe40008011605 */
[----:B------:R-:W-:Y:S02]  /*4fe0*/  @UP2 USHF.R.U32.HI UR7, URZ, UR43, UR10 ;  /* 0x0000002bff072299 */ /* 0x000fe4000801160a */
[----:B------:R-:W-:Y:S02]  /*4ff0*/  UIMAD UR4, UR40, UR4, URZ ;  /* 0x00000004280472a4 */ /* 0x000fe4000f8e02ff */
[----:B------:R-:W-:Y:S02]  /*5000*/  UIMAD.WIDE.U32 UR10, UR6, UR42, URZ ;  /* 0x0000002a060a72a5 */ /* 0x000fe4000f8e00ff */
[----:B------:R-:W-:Y:S02]  /*5010*/  USEL UR5, UR38, UR12, !UP1 ;  /* 0x0000000c26057287 */ /* 0x000fe4000c800000 */
[----:B------:R-:W-:Y:S02]  /*5020*/  UIMAD UR8, UR40, UR7, URZ ;  /* 0x00000007280872a4 */ /* 0x000fe4000f8e02ff */
[----:B------:R-:W-:Y:S03]  /*5030*/  UISETP.GE.AND UP0, UPT, UR6, UR4, UPT ;  /* 0x000000040600728c */ /* 0x000fe6000bf06270 */
[----:B------:R-:W-:Y:S01]  /*5040*/  UMOV UR4, UR11 ;  /* 0x0000000b00047c82 */ /* 0x000fe20008000000 */
[----:B------:R-:W-:Y:S02]  /*5050*/  UISETP.GE.OR UP0, UPT, UR5, UR8, UP0 ;  /* 0x000000080500728c */ /* 0x000fe40008706670 */
[----:B------:R-:W-:Y:S02]  /*5060*/  USHF.R.U32.HI UR4, URZ, UR43, UR4 ;  /* 0x0000002bff047299 */ /* 0x000fe40008011604 */
[----:B------:R-:W-:Y:S02]  /*5070*/  UIMAD.WIDE.U32 UR8, UR5, UR42, URZ ;  /* 0x0000002a050872a5 */ /* 0x000fe4000f8e00ff */
[----:B------:R-:W-:Y:S02]  /*5080*/  USEL UR11, UR6, UR4, !UP2 ;  /* 0x00000004060b7287 */ /* 0x000fe4000d000000 */
[----:B------:R-:W-:Y:S02]  /*5090*/  UIADD3 UR8, UPT, UPT, -UR5, URZ, URZ ;  /* 0x000000ff05087290 */ /* 0x000fe4000fffe1ff */
[----:B------:R-:W-:Y:S01]  /*50a0*/  UIADD3 UR10, UPT, UPT, -UR11, URZ, URZ ;  /* 0x000000ff0b0a7290 */ /* 0x000fe2000fffe1ff */
[----:B------:R-:W-:Y:S01]  /*50b0*/  @!UP0 UMOV UR4, UR9 ;  /* 0x0000000900048c82 */ /* 0x000fe20008000000 */
[----:B------:R-:W-:Y:S02]  /*50c0*/  UIADD3 UR9, UPT, UPT, -UR6, URZ, URZ ;  /* 0x000000ff06097290 */ /* 0x000fe4000fffe1ff */
[----:B------:R-:W-:Y:S02]  /*50d0*/  @!UP0 USHF.R.U32.HI UR4, URZ, UR43, UR4 ;  /* 0x0000002bff048299 */ /* 0x000fe40008011604 */
[----:B------:R-:W-:Y:S02]  /*50e0*/  UIMAD UR10, UR40, UR10, UR6 ;  /* 0x0000000a280a72a4 */ /* 0x000fe4000f8e0206 */
[----:B------:R-:W-:Y:S04]  /*50f0*/  @!UP0 USEL UR4, UR5, UR4, !UP2 ;  /* 0x0000000405048287 */ /* 0x000fe8000d000000 */
[----:B------:R-:W-:Y:S02]  /*5100*/  @!UP0 UIMAD UR10, UR7, UR10, UR4 ;  /* 0x0000000a070a82a4 */ /* 0x000fe4000f8e0204 */
[----:B------:R-:W-:Y:S02]  /*5110*/  @!UP0 UIADD3 UR11, UPT, UPT, UR11, -UR4, URZ ;  /* 0x800000040b0b8290 */ /* 0x000fe4000fffe0ff */
[----:B------:R-:W-:Y:S02]  /*5120*/  UIMAD UR7, UR41, UR8, UR38 ;  /* 0x00000008290772a4 */ /* 0x000fe4000f8e0226 */
[----:B------:R-:W-:Y:S02]  /*5130*/  @!UP0 UIMAD UR6, UR11, UR40, UR5 ;  /* 0x000000280b0682a4 */ /* 0x000fe4000f8e0205 */
[----:B------:R-:W-:Y:S01]  /*5140*/  UIMAD UR4, UR54, UR9, UR37 ;  /* 0x00000009360472a4 */ /* 0x000fe2000f8e0225 */
[----:B------:R-:W-:Y:S02]  /*5150*/  @!UP0 UMOV UR5, UR10 ;  /* 0x0000000a00058c82 */ /* 0x000fe40008000000 */
[----:B------:R-:W-:Y:S02]  /*5160*/  UIMAD UR38, UR5, UR41, UR7 ;  /* 0x00000029052672a4 */ /* 0x000fe4000f8e0207 */
[----:B------:R-:W-:Y:S11]  /*5170*/  UIMAD UR37, UR6, UR54, UR4 ;  /* 0x00000036062572a4 */ /* 0x000ff6000f8e0204 */
[----:B------:R-:W-:Y:S01]  /*5180*/  @!UPT UIADD3 URZ, UPT, UPT, URZ, URZ, URZ ;  /* 0x000000fffffff290 */ /* 0x000fe2000fffe0ff */
.L_x_84:
[----:B------:R-:W-:Y:S01]  /*5190*/  UISETP.NE.AND UP0, UPT, UR39, 0x1, UPT ;  /* 0x000000012700788c */ /* 0x000fe2000bf05270 */
[----:B------:R-:W-:Y:S10]  /*51a0*/  IADD3 R81, PT, PT, R81, 0x1, RZ ;  /* 0x0000000151517810 */ /* 0x000ff40007ffe0ff */
[----:B------:R-:W2:Y:S01]  /*51b0*/  @!UP0 LDCU.128 UR12, c[0x0][0xb10] ;  /* 0x00016200ff0c87ac */ /* 0x000ea20008000c00 */
[----:B------:R-:W3:Y:S01]  /*51c0*/  @!UP0 LDCU UR5, c[0x0][0xb0c] ;  /* 0x00016180ff0587ac */ /* 0x000ee20008000800 */
[----:B------:R-:W4:Y:S01]  /*51d0*/  @!UP0 LDCU UR10, c[0x0][0xb20] ;  /* 0x00016400ff0a87ac */ /* 0x000f220008000800 */
[----:B--2---:R-:W-:Y:S02]  /*51e0*/  UIMAD.WIDE.U32 UR8, UR38, UR12, URZ ;  /* 0x0000000c260872a5 */ /* 0x004fe4000f8e00ff */
[----:B------:R-:W-:Y:S02]  /*51f0*/  UIMAD.WIDE.U32 UR6, UR37, UR15, URZ ;  /* 0x0000000f250672a5 */ /* 0x000fe4000f8e00ff */
[----:B------:R-:W-:Y:S03]  /*5200*/  @!UP0 UISETP.NE.AND UP1, UPT, UR14, 0x1, UPT ;  /* 0x000000010e00888c */ /* 0x000fe6000bf25270 */
[----:B------:R-:W-:Y:S01]  /*5210*/  @!UP0 UMOV UR4, UR9 ;  /* 0x0000000900048c82 */ /* 0x000fe20008000000 */
[----:B---3--:R-:W-:Y:S02]  /*5220*/  @!UP0 UISETP.NE.AND UP2, UPT, UR5, 0x1, UPT ;  /* 0x000000010500888c */ /* 0x008fe4000bf45270 */
[----:B------:R-:W-:Y:S01]  /*5230*/  @!UP0 USHF.R.U32.HI UR4, URZ, UR13, UR4 ;  /* 0x0000000dff048299 */ /* 0x000fe20008011604 */
[----:B------:R-:W-:Y:S02]  /*5240*/  @!UP0 UMOV UR6, UR7 ;  /* 0x0000000700068c82 */ /* 0x000fe40008000000 */
[----:B----4-:R-:W-:Y:S02]  /*5250*/  @!UP0 USHF.R.U32.HI UR6, URZ, UR10, UR6 ;  /* 0x0000000aff068299 */ /* 0x010fe40008011606 */
[----:B------:R-:W-:Y:S02]  /*5260*/  @!UP0 USEL UR7, UR38, UR4, !UP2 ;  /* 0x0000000426078287 */ /* 0x000fe4000d000000 */
[----:B------:R-:W-:Y:S04]  /*5270*/  @!UP0 USEL UR6, UR37, UR6, !UP1 ;  /* 0x0000000625068287 */ /* 0x000fe8000c800000 */
[----:B------:R-:W-:Y:S02]  /*5280*/  @!UP0 UIADD3 UR4, UPT, UPT, -UR7, UR6, URZ ;  /* 0x0000000607048290 */ /* 0x000fe4000fffe1ff */
[----:B------:R-:W-:Y:S02]  /*5290*/  @!UP0 UIADD3 UR6, UPT, UPT, UR7, -UR6, URZ ;  /* 0x8000000607068290 */ /* 0x000fe4000fffe0ff */
[----:B------:R-:W-:Y:S02]  /*52a0*/  @!UP0 UIMAD UR38, UR4, UR5, UR38 ;  /* 0x00000005042682a4 */ /* 0x000fe4000f8e0226 */
[----:B------:R-:W-:Y:S02]  /*52b0*/  @!UP0 UIMAD UR37, UR6, UR14, UR37 ;  /* 0x0000000e062582a4 */ /* 0x000fe4000f8e0225 */
[----:B------:R-:W-:Y:S09]  /*52c0*/  ULOP3.LUT UP0, URZ, UR56, 0x1b0, URZ, 0xc0, !UPT ;  /* 0x000001b038ff7892 */ /* 0x000ff2000f80c0ff */
[----:B------:R-:W-:Y:S05]  /*52d0*/  BRA.U !UP0, `(.L_x_85) ;  /* 0x0000000108407547 */ /* 0x000fea000b800000 */
[----:B------:R-:W2:Y:S01]  /*52e0*/  LDCU.64 UR8, c[0x4][0x80] ;  /* 0x01001000ff0877ac */ /* 0x000ea20008000a00 */
[----:B------:R-:W-:Y:S01]  /*52f0*/  MOV R3, 0x0 ;  /* 0x0000000000037802 */ /* 0x000fe20000000f00 */
[----:B------:R-:W-:Y:S02]  /*5300*/  HFMA2 R12, -RZ, RZ, 0, 5.9604644775390625e-08 ;  /* 0x00000001ff0c7431 */ /* 0x000fe400000001ff */
[----:B------:R-:W-:Y:S02]  /*5310*/  IMAD.MOV.U32 R8, RZ, RZ, 0x70 ;  /* 0x00000070ff087424 */ /* 0x000fe400078e00ff */
[----:B------:R-:W-:Y:S01]  /*5320*/  IMAD.MOV.U32 R13, RZ, RZ, RZ ;  /* 0x000000ffff0d7224 */ /* 0x000fe200078e00ff */
[----:B------:R-:W3:Y:S01]  /*5330*/  LDCU.64 UR6, c[0x4][0x88] ;  /* 0x01001100ff0677ac */ /* 0x000ee20008000a00 */
[----:B------:R-:W4:Y:S01]  /*5340*/  LDC.64 R2, c[0x4][R3] ;  /* 0x0100000003027b82 */ /* 0x000f220000000a00 */
[----:B------:R-:W1:Y:S01]  /*5350*/  LDCU.64 UR4, c[0x4][0x8] ;  /* 0x01000100ff0477ac */ /* 0x000e620008000a00 */
[----:B--2---:R-:W-:Y:S01]  /*5360*/  MOV R5, UR9 ;  /* 0x0000000900057c02 */ /* 0x004fe20008000f00 */
[----:B------:R-:W-:Y:S01]  /*5370*/  IMAD.U32 R4, RZ, RZ, UR8 ;  /* 0x00000008ff047e24 */ /* 0x000fe2000f8e00ff */
[----:B---3--:R-:W-:Y:S01]  /*5380*/  MOV R7, UR7 ;  /* 0x0000000700077c02 */ /* 0x008fe20008000f00 */
[----:B------:R-:W-:Y:S01]  /*5390*/  IMAD.U32 R6, RZ, RZ, UR6 ;  /* 0x00000006ff067e24 */ /* 0x000fe2000f8e00ff */
[----:B-1----:R-:W-:Y:S01]  /*53a0*/  MOV R11, UR5 ;  /* 0x00000005000b7c02 */ /* 0x002fe20008000f00 */
[----:B------:R-:W-:Y:S02]  /*53b0*/  IMAD.U32 R10, RZ, RZ, UR4 ;  /* 0x00000004ff0a7e24 */ /* 0x000fe4000f8e00ff */
[----:B------:R-:W-:Y:S07]  /*53c0*/  LEPC R20, `(.L_x_85) ;  /* 0x000000001014794e */ /* 0x000fee0000000000 */
[----:B----45:R-:W-:Y:S05]  /*53d0*/  CALL.ABS.NOINC R2 ;  /* 0x0000000002007343 */ /* 0x030fea0003c00000 */
.L_x_85:
[----:B------:R-:W-:Y:S01]  /*53e0*/  LOP3.LUT P0, RZ, R85, 0x1b0, RZ, 0xc0, !PT ;  /* 0x000001b055ff7812 */ /* 0x000fe2000780c0ff */
[----:B------:R-:W-:Y:S11]  /*53f0*/  BSSY.RECONVERGENT B6, `(.L_x_86) ;  /* 0x0000013000067945 */ /* 0x000ff60003800200 */
[----:B------:R-:W-:Y:S01]  /*5400*/  @!UPT UIADD3 URZ, UPT, UPT, URZ, URZ, URZ ;  /* 0x000000fffffff290 */ /* 0x000fe2000fffe0ff */
[----:B------:R-:W-:Y:S05]  /*5410*/  @!P0 BRA `(.L_x_87) ;  /* 0x0000000000408947 */ /* 0x000fea0003800000 */
        /* <DEDUP_REMOVED lines=16> */
.L_x_87:
[----:B------:R-:W-:Y:S05]  /*5520*/  BSYNC.RECONVERGENT B6 ;  /* 0x0000000000067941 */ /* 0x000fea0003800200 */
.L_x_86:
[----:B------:R-:W-:Y:S01]  /*5530*/  ISETP.NE.U32.AND P3, PT, R74, RZ, PT ;  /* 0x000000ff4a00720c */ /* 0x000fe20003f65070 */
[----:B------:R-:W-:Y:S01]  /*5540*/  UISETP.NE.AND UP1, UPT, UR61, URZ, UPT ;  /* 0x000000ff3d00728c */ /* 0x000fe2000bf25270 */
[----:B------:R-:W-:Y:S02]  /*5550*/  ISETP.NE.U32.AND P4, PT, R70, RZ, PT ;  /* 0x000000ff4600720c */ /* 0x000fe40003f85070 */
[----:B------:R-:W-:Y:S02]  /*5560*/  ISETP.NE.AND.EX P3, PT, R75, RZ, PT, P3 ;  /* 0x000000ff4b00720c */ /* 0x000fe40003f65330 */
[----:B------:R-:W-:Y:S02]  /*5570*/  PLOP3.LUT P1, PT, PT, PT, PT, 0x8, 0x80 ;  /* 0x000000000080781c */ /* 0x000fe40003f2e170 */
[----:B------:R-:W-:Y:S02]  /*5580*/  PLOP3.LUT P0, PT, PT, PT, UP1, 0x80, 0x8 ;  /* 0x000000000008781c */ /* 0x000fe40003f0f018 */
[----:B------:R-:W-:Y:S02]  /*5590*/  ISETP.NE.AND.EX P4, PT, R71, RZ, PT, P4 ;  /* 0x000000ff4700720c */ /* 0x000fe40003f85340 */
[----:B------:R-:W2:Y:S09]  /*55a0*/  @UP1 LDCU.64 UR4, c[0x0][0x888] ;  /* 0x00011100ff0417ac */ /* 0x000eb20008000a00 */
[----:B------:R-:W-:Y:S01]  /*55b0*/  @P0 PLOP3.LUT P1, PT, P3, PT, PT, 0x80, 0x8 ;  /* 0x000000000008081c */ /* 0x000fe20001f2f070 */
[----:B--2---:R-:W-:Y:S04]  /*55c0*/  @UP1 UISETP.NE.U32.AND UP0, UPT, UR4, URZ, UPT ;  /* 0x000000ff0400128c */ /* 0x004fe8000bf05070 */
[----:B------:R-:W-:Y:S04]  /*55d0*/  @UP1 UISETP.NE.AND.EX UP0, UPT, UR5, URZ, UPT, UP0 ;  /* 0x000000ff0500128c */ /* 0x000fe8000bf05300 */
[----:B------:R-:W-:Y:S01]  /*55e0*/  @UP1 USEL UR4, URZ, 0xffffffff, UP0 ;  /* 0xffffffffff041887 */ /* 0x000fe20008000000 */
[----:B------:R-:W-:Y:S11]  /*55f0*/  @!P3 BRA `(.L_x_88) ;  /* 0x000000000030b947 */ /* 0x000ff60003800000 */
[----:B------:R-:W-:Y:S01]  /*5600*/  ISETP.NE.U32.AND P2, PT, R72, RZ, PT ;  /* 0x000000ff4800720c */ /* 0x000fe20003f45070 */
[----:B------:R-:W2:Y:S01]  /*5610*/  LDCU.64 UR6, c[0x0][0x358] ;  /* 0x00006b00ff0677ac */ /* 0x000ea20008000a00 */
[----:B------:R-:W-:Y:S02]  /*5620*/  IMAD.MOV.U32 R79, RZ, RZ, 0x1 ;  /* 0x00000001ff4f7424 */ /* 0x000fe400078e00ff */
[----:B------:R-:W-:Y:S11]  /*5630*/  ISETP.NE.AND.EX P2, PT, R73, RZ, PT, P2 ;  /* 0x000000ff4900720c */ /* 0x000ff60003f45320 */
[----:B------:R-:W-:Y:S02]  /*5640*/  @!UPT UIADD3 URZ, UPT, UPT, URZ, URZ, URZ ;  /* 0x000000fffffff290 */ /* 0x000fe4000fffe0ff */
[----:B------:R-:W3:Y:S01]  /*5650*/  @P2 LDC.64 R2, c[0x0][0x888] ;  /* 0x00022200ff022b82 */ /* 0x000ee20000000a00 */
[----:B-1----:R-:W-:Y:S04]  /*5660*/  @P2 IMAD R0, R74, UR36, RZ ;  /* 0x000000244a002c24 */ /* 0x002fe8000f8e02ff */
[----:B---3--:R-:W-:Y:S04]  /*5670*/  @P2 IMAD.WIDE R2, R0, 0x4, R2 ;  /* 0x0000000400022825 */ /* 0x008fe800078e0202 */
[----:B------:R-:W-:Y:S01]  /*5680*/  HFMA2 R0, -RZ, RZ, 0, 5.9604644775390625e-08 ;  /* 0x00000001ff007431 */ /* 0x000fe200000001ff */
[----:B--2--5:R2:W5:Y:S04]  /*5690*/  @P2 LDG.E R39, desc[UR6][R2.64] ;  /* 0x0000000602272981 */ /* 0x024568000c1e1900 */
[----:B------:R-:W-:Y:S01]  /*56a0*/  @!P2 PRMT R79, R0, 0x7610, R79 ;  /* 0x00007610004fa816 */ /* 0x000fe2000000004f */
[----:B--2---:R-:W3:Y:S06]  /*56b0*/  @!P2 LDC R39, c[0x0][0x880] ;  /* 0x00022000ff27ab82 */ /* 0x004eec0000000800 */
.L_x_88:
[----:B------:R-:W-:Y:S05]  /*56c0*/  @!P4 BRA `(.L_x_89) ;  /* 0x000000000024c947 */ /* 0x000fea0003800000 */
[----:B------:R-:W-:Y:S01]  /*56d0*/  ISETP.NE.U32.AND P2, PT, R68, RZ, PT ;  /* 0x000000ff4400720c */ /* 0x000fe20003f45070 */
[----:B------:R-:W2:Y:S03]  /*56e0*/  LDCU.64 UR6, c[0x0][0x358] ;  /* 0x00006b00ff0677ac */ /* 0x000ea60008000a00 */
[----:B------:R-:W-:Y:S11]  /*56f0*/  ISETP.NE.AND.EX P2, PT, R69, RZ, PT, P2 ;  /* 0x000000ff4500720c */ /* 0x000ff60003f45320 */
[----:B------:R-:W-:Y:S02]  /*5700*/  @!UPT UIADD3 URZ, UPT, UPT, URZ, URZ, URZ ;  /* 0x000000fffffff290 */ /* 0x000fe4000fffe0ff */
[----:B------:R-:W4:Y:S01]  /*5710*/  @P2 LDC.64 R2, c[0x0][0x8a8] ;  /* 0x00022a00ff022b82 */ /* 0x000f220000000a00 */
[----:B-1----:R-:W-:Y:S04]  /*5720*/  @P2 IMAD R0, R70, UR36, RZ ;  /* 0x0000002446002c24 */ /* 0x002fe8000f8e02ff */
[----:B----4-:R-:W-:Y:S05]  /*5730*/  @P2 IMAD.WIDE R2, R0, 0x4, R2 ;  /* 0x0000000400022825 */ /* 0x010fea00078e0202 */
[----:B--2--5:R2:W5:Y:S02]  /*5740*/  @P2 LDG.E R38, desc[UR6][R2.64] ;  /* 0x0000000602262981 */ /* 0x024564000c1e1900 */
[----:B--2---:R-:W4:Y:S02]  /*5750*/  @!P2 LDC R38, c[0x0][0x8a0] ;  /* 0x00022800ff26ab82 */ /* 0x004f240000000800 */
.L_x_89:
[----:B---3-5:R-:W-:Y:S01]  /*5760*/  @P0 FSETP.NEU.AND P4, PT, R39, RZ, PT ;  /* 0x000000ff2700020b */ /* 0x028fe20003f8d000 */
[----:B-1----:R-:W-:Y:S01]  /*5770*/  IMAD.U32 R0, RZ, RZ, UR4 ;  /* 0x00000004ff007e24 */ /* 0x002fe2000f8e00ff */
[----:B------:R-:W-:Y:S01]  /*5780*/  @P0 LOP3.LUT P2, RZ, R79, 0xff, RZ, 0xc0, !PT ;  /* 0x000000ff4fff0812 */ /* 0x000fe2000784c0ff */
[----:B------:R-:W-:Y:S01]  /*5790*/  BSSY B1, `(.L_x_90) ;  /* 0x0000039000017945 */ /* 0x000fe20003800000 */
[----:B------:R-:W-:Y:S02]  /*57a0*/  @P0 SEL R2, RZ, 0xffffffff, P4 ;  /* 0xffffffffff020807 */ /* 0x000fe40002000000 */
[----:B------:R-:W-:Y:S02]  /*57b0*/  CS2R R66, SRZ ;  /* 0x0000000000427805 */ /* 0x000fe4000001ff00 */
[----:B------:R-:W-:Y:S02]  /*57c0*/  LEA R22, R36, UR44, 0x3 ;  /* 0x0000002c24167c11 */ /* 0x000fe4000f8e18ff */
[----:B------:R-:W-:Y:S02]  /*57d0*/  CS2R R64, SRZ ;  /* 0x0000000000407805 */ /* 0x000fe4000001ff00 */
[----:B------:R-:W-:Y:S02]  /*57e0*/  @P1 SEL R2, R0, R2, !P2 ;  /* 0x0000000200021207 */ /* 0x000fe40005000000 */
[----:B------:R-:W-:Y:S02]  /*57f0*/  CS2R R18, SRZ ;  /* 0x0000000000127805 */ /* 0x000fe4000001ff00 */
[----:B------:R-:W-:Y:S02]  /*5800*/  SHF.L.U32 R3, R84, 0x1f, RZ ;  /* 0x0000001f54037819 */ /* 0x000fe400000006ff */
[----:B------:R-:W-:Y:S02]  /*5810*/  CS2R R16, SRZ ;  /* 0x0000000000107805 */ /* 0x000fe4000001ff00 */
[----:B------:R-:W-:Y:S02]  /*5820*/  @P0 LOP3.LUT R2, R2, 0x1, RZ, 0xc0, !PT ;  /* 0x0000000102020812 */ /* 0x000fe400078ec0ff */
[----:B------:R-:W-:Y:S02]  /*5830*/  PLOP3.LUT P5, PT, PT, PT, PT, 0x8, 0x80 ;  /* 0x000000000080781c */ /* 0x000fe40003fae170 */
[----:B------:R-:W-:Y:S02]  /*5840*/  ISETP.NE.U32.OR P1, PT, R2, 0x1, !P0 ;  /* 0x000000010200780c */ /* 0x000fe40004725470 */
[----:B------:R-:W-:Y:S11]  /*5850*/  LEA.HI R2, R36, R36, RZ, 0x1 ;  /* 0x0000002424027211 */ /* 0x000ff600078f08ff */
[----:B------:R-:W-:Y:S04]  /*5860*/  @P1 SHF.L.U32 R0, R82, 0x1f, RZ ;  /* 0x0000001f52001819 */ /* 0x000fe800000006ff */
[----:B------:R1:W2:Y:S01]  /*5870*/  @P1 SYNCS.PHASECHK.TRANS64.TRYWAIT P0, [UR44+0x30], R0 ;  /* 0x00003000ff0015a7 */ /* 0x0002a2000800112c */
[----:B------:R3:W3:Y:S01]  /*5880*/  SYNCS.PHASECHK.TRANS64.TRYWAIT P4, [R22+URZ+0x70], R3 ;  /* 0x00007003160075a7 */ /* 0x0006e200080811ff */
[C---:B-1----:R-:W-:Y:S01]  /*5890*/  IMAD.SHL.U32 R0, R2.reuse, 0x20, RZ ;  /* 0x0000002002007824 */ /* 0x042fe200078e00ff */
[----:B------:R-:W-:Y:S04]  /*58a0*/  LOP3.LUT R2, R2, 0xffe, RZ, 0xc0, !PT ;  /* 0x00000ffe02027812 */ /* 0x000fe800078ec0ff */
[----:B------:R-:W-:Y:S01]  /*58b0*/  LOP3.LUT R0, R0, 0xffffffc0, RZ, 0xc0, !PT ;  /* 0xffffffc000007812 */ /* 0x000fe200078ec0ff */
[----:B------:R-:W-:Y:S04]  /*58c0*/  IMAD.IADD R2, R36, 0x1, -R2 ;  /* 0x0000000124027824 */ /* 0x000fe800078e0a02 */
[----:B------:R-:W-:Y:S04]  /*58d0*/  IMAD.IADD R0, R37, 0x1, R0 ;  /* 0x0000000125007824 */ /* 0x000fe800078e0200 */
[----:B------:R-:W-:Y:S01]  /*58e0*/  IMAD R2, R2, 0x100000, R0 ;  /* 0x0010000002027824 */ /* 0x000fe200078e0200 */
[----:B--2---:R-:W-:Y:S01]  /*58f0*/  @P1 PLOP3.LUT P5, PT, P0, PT, PT, 0x8, 0x80 ;  /* 0x000000000080181c */ /* 0x004fe200007ae170 */
[----:B------:R-:W-:Y:S01]  /*5900*/  @!UPT UIADD3 URZ, UPT, UPT, URZ, URZ, URZ ;  /* 0x000000fffffff290 */ /* 0x000fe2000fffe0ff */
[----:B---3--:R-:W-:Y:S11]  /*5910*/  @!P1 BRA `(.L_x_91) ;  /* 0x0000000000809947 */ /* 0x008ff60003800000 */
[----:B------:R-:W-:Y:S01]  /*5920*/  ISETP.NE.U32.AND P0, PT, RZ, UR58, PT ;  /* 0x0000003aff007c0c */ /* 0x000fe2000bf05070 */
[----:B------:R-:W-:Y:S01]  /*5930*/  BSSY B0, `(.L_x_92) ;  /* 0x0000012000007945 */ /* 0x000fe20003800000 */
[----:B------:R-:W-:Y:S02]  /*5940*/  FSETP.NEU.AND P2, PT, R39, RZ, PT ;  /* 0x000000ff2700720b */ /* 0x000fe40003f4d000 */
[----:B------:R-:W-:Y:S02]  /*5950*/  CS2R R18, SRZ ;  /* 0x0000000000127805 */ /* 0x000fe4000001ff00 */
[----:B------:R-:W-:Y:S02]  /*5960*/  ISETP.NE.AND.EX P0, PT, RZ, UR59, PT, P0 ;  /* 0x0000003bff007c0c */ /* 0x000fe4000bf05300 */
[----:B------:R-:W-:Y:S02]  /*5970*/  CS2R R16, SRZ ;  /* 0x0000000000107805 */ /* 0x000fe4000001ff00 */
[----:B------:R-:W-:Y:S02]  /*5980*/  LOP3.LUT P1, RZ, R79, 0xff, RZ, 0xc0, !PT ;  /* 0x000000ff4fff7812 */ /* 0x000fe4000782c0ff */
[----:B------:R-:W-:Y:S02]  /*5990*/  CS2R R66, SRZ ;  /* 0x0000000000427805 */ /* 0x000fe4000001ff00 */
[----:B------:R-:W-:Y:S02]  /*59a0*/  SEL R0, RZ, 0xffffffff, P2 ;  /* 0xffffffffff007807 */ /* 0x000fe40001000000 */
[----:B------:R-:W-:Y:S02]  /*59b0*/  CS2R R64, SRZ ;  /* 0x0000000000407805 */ /* 0x000fe4000001ff00 */
[----:B------:R-:W-:Y:S04]  /*59c0*/  SEL R4, RZ, 0xffffffff, P0 ;  /* 0xffffffffff047807 */ /* 0x000fe80000000000 */
[----:B------:R-:W-:Y:S04]  /*59d0*/  @P3 SEL R0, R4, R0, !P1 ;  /* 0x0000000004003207 */ /* 0x000fe80004800000 */
[----:B------:R-:W-:Y:S04]  /*59e0*/  LOP3.LUT R0, R0, 0x1, RZ, 0xc0, !PT ;  /* 0x0000000100007812 */ /* 0x000fe800078ec0ff */
[----:B------:R-:W-:Y:S01]  /*59f0*/  ISETP.NE.U32.AND P0, PT, R0, 0x1, PT ;  /* 0x000000010000780c */ /* 0x000fe20003f05070 */
[----:B------:R-:W-:Y:S01]  /*5a00*/  @!UPT UIADD3 URZ, UPT, UPT, URZ, URZ, URZ ;  /* 0x000000fffffff290 */ /* 0x000fe2000fffe0ff */
[----:B------:R-:W-:Y:S11]  /*5a10*/  @!P5 BRA `(.L_x_93) ;  /* 0x00000000000cd947 */ /* 0x000ff60003800000 */
[----:B------:R-:W-:Y:S04]  /*5a20*/  SHF.L.U32 R4, R82, 0x1f, RZ ;  /* 0x0000001f52047819 */ /* 0x000fe800000006ff */
[----:B------:R-:W1:Y:S02]  /*5a30*/  SYNCS.PHASECHK.TRANS64.TRYWAIT P1, [UR44+0x30], R4 ;  /* 0x00003004ff0075a7 */ /* 0x000e64000802112c */
[----:B-1----:R-:W-:Y:S05]  /*5a40*/  @!P1 BRA `(.L_x_94) ;  /* 0x0000001400389947 */ /* 0x002fea0003800000 */
.L_x_93:
[----:B------:R-:W-:Y:S05]  /*5a50*/  BSYNC B0 ;  /* 0x0000000000007941 */ /* 0x000fea0003800000 */
.L_x_92:
[----:B------:R2:W3:Y:S01]  /*5a60*/  @P0 LDS.128 R16, [R78+UR44+0x200] ;  /* 0x0002002c4e100984 */ /* 0x0004e20008000c00 */
[----:B------:R-:W-:Y:S01]  /*5a70*/  UIADD3 UR4, UPT, UPT, UR44, 0x38, URZ ;  /* 0x000000382c047890 */ /* 0x000fe2000fffe0ff */
[----:B------:R-:W-:Y:S02]  /*5a80*/  LOP3.LUT R82, R82, 0x1, RZ, 0x3c, !PT ;  /* 0x0000000152527812 */ /* 0x000fe400078e3cff */
[----:B------:R2:W1:Y:S01]  /*5a90*/  @P0 LDS.128 R64, [R77+0x10] ;  /* 0x000010004d400984 */ /* 0x0004620000000c00 */
[----:B------:R-:W-:Y:S01]  /*5aa0*/  UPRMT UR4, UR48, 0x654, UR4 ;  /* 0x0000065430047896 */ /* 0x000fe20008000004 */
[----:B------:R-:W-:Y:S01]  /*5ab0*/  @!PT LDS RZ, [RZ] ;  /* 0x00000000fffff984 */ /* 0x000fe20000000800 */
[----:B------:R-:W-:Y:S01]  /*5ac0*/  @!PT LDS RZ, [RZ] ;  /* 0x00000000fffff984 */ /* 0x000fe20000000800 */
[----:B------:R-:W-:Y:S01]  /*5ad0*/  @!PT LDS RZ, [RZ] ;  /* 0x00000000fffff984 */ /* 0x000fe20000000800 */
[----:B------:R-:W-:Y:S01]  /*5ae0*/  @!PT LDS RZ, [RZ] ;  /* 0x00000000fffff984 */ /* 0x000fe20000000800 */
[----:B------:R5:W-:Y:S06]  /*5af0*/  MEMBAR.ALL.CTA ;  /* 0x0000000000007992 */ /* 0x000bec0000008000 */
[----:B-----5:R-:W5:Y:S02]  /*5b00*/  FENCE.VIEW.ASYNC.S ;  /* 0x00000000000073c6 */ /* 0x020f640000000000 */
[----:B-----5:R-:W-:Y:S03]  /*5b10*/  SYNCS.ARRIVE.TRANS64.RED.A1T0 RZ, [UR4], RZ ;  /* 0x000000ffffff79a7 */ /* 0x020fe60008100404 */
.L_x_91:
[----:B------:R-:W-:Y:S05]  /*5b20*/  BSYNC B1 ;  /* 0x0000000000017941 */ /* 0x000fea0003800000 */
.L_x_90:
[----:B-1----:R-:W-:Y:S04]  /*5b30*/  SHF.R.U32.HI R0, RZ, 0x15, R2 ;  /* 0x00000015ff007819 */ /* 0x002fe80000011602 */
[----:B------:R-:W-:Y:S01]  /*5b40*/  LOP3.LUT P0, RZ, R0, 0x3, R80, 0x48, !PT ;  /* 0x0000000300ff7812 */ /* 0x000fe20007804850 */
[----:B------:R-:W-:Y:S01]  /*5b50*/  @!UPT UIADD3 URZ, UPT, UPT, URZ, URZ, URZ ;  /* 0x000000fffffff290 */ /* 0x000fe2000fffe0ff */
[----:B------:R-:W-:Y:S11]  /*5b60*/  @P4 BRA `(.L_x_95) ;  /* 0x0000000000084947 */ /* 0x000ff60003800000 */
[----:B------:R-:W1:Y:S02]  /*5b70*/  SYNCS.PHASECHK.TRANS64.TRYWAIT P1, [R22+URZ+0x70], R3 ;  /* 0x00007003160075a7 */ /* 0x000e6400080211ff */
[----:B-1----:R-:W-:Y:S05]  /*5b80*/  @!P1 BRA `(.L_x_96) ;  /* 0x0000001400009947 */ /* 0x002fea0003800000 */
.L_x_95:
[----:B------:R-:W-:Y:S05]  /*5b90*/  @!P0 BRA `(.L_x_97) ;  /* 0x0000000000408947 */ /* 0x000fea0003800000 */
[----:B------:R-:W1:Y:S01]  /*5ba0*/  LDCU.64 UR8, c[0x4][0x70] ;  /* 0x01000e00ff0877ac */ /* 0x000e620008000a00 */
[----:B------:R-:W-:Y:S01]  /*5bb0*/  MOV R15, 0x0 ;  /* 0x00000000000f7802 */ /* 0x000fe20000000f00 */
[----:B------:R-:W-:Y:S02]  /*5bc0*/  HFMA2 R12, -RZ, RZ, 0, 5.9604644775390625e-08 ;  /* 0x00000001ff0c7431 */ /* 0x000fe400000001ff */
[----:B------:R-:W-:Y:S02]  /*5bd0*/  IMAD.MOV.U32 R8, RZ, RZ, 0x192 ;  /* 0x00000192ff087424 */ /* 0x000fe400078e00ff */
[----:B------:R-:W-:Y:S01]  /*5be0*/  IMAD.MOV.U32 R13, RZ, RZ, RZ ;  /* 0x000000ffff0d7224 */ /* 0x000fe200078e00ff */
[----:B------:R-:W5:Y:S01]  /*5bf0*/  LDCU.64 UR6, c[0x4][0x78] ;  /* 0x01000f00ff0677ac */ /* 0x000f620008000a00 */
[----:B------:R-:W2:Y:S01]  /*5c00*/  LDC.64 R14, c[0x4][R15] ;  /* 0x010000000f0e7b82 */ /* 0x000ea20000000a00 */
[----:B------:R-:W3:Y:S01]  /*5c10*/  LDCU.64 UR4, c[0x4][0x10] ;  /* 0x01000200ff0477ac */ /* 0x000ee20008000a00 */
[----:B-1----:R-:W-:Y:S01]  /*5c20*/  MOV R5, UR9 ;  /* 0x0000000900057c02 */ /* 0x002fe20008000f00 */
[----:B------:R-:W-:Y:S01]  /*5c30*/  IMAD.U32 R4, RZ, RZ, UR8 ;  /* 0x00000008ff047e24 */ /* 0x000fe2000f8e00ff */
[----:B-----5:R-:W-:Y:S01]  /*5c40*/  MOV R7, UR7 ;  /* 0x0000000700077c02 */ /* 0x020fe20008000f00 */
[----:B------:R-:W-:Y:S01]  /*5c50*/  IMAD.U32 R6, RZ, RZ, UR6 ;  /* 0x00000006ff067e24 */ /* 0x000fe2000f8e00ff */
[----:B---3--:R-:W-:Y:S01]  /*5c60*/  MOV R11, UR5 ;  /* 0x00000005000b7c02 */ /* 0x008fe20008000f00 */
[----:B------:R-:W-:Y:S02]  /*5c70*/  IMAD.U32 R10, RZ, RZ, UR4 ;  /* 0x00000004ff0a7e24 */ /* 0x000fe4000f8e00ff */
[----:B------:R-:W-:Y:S07]  /*5c80*/  LEPC R20, `(.L_x_97) ;  /* 0x000000001014794e */ /* 0x000fee0000000000 */
[----:B--2-4-:R-:W-:Y:S05]  /*5c90*/  CALL.ABS.NOINC R14 ;  /* 0x000000000e007343 */ /* 0x014fea0003c00000 */
.L_x_97:
[----:B------:R-:W-:Y:S01]  /*5ca0*/  LOP3.LUT P0, RZ, R76, 0x60, RZ, 0xc0, !PT ;  /* 0x000000604cff7812 */ /* 0x000fe2000780c0ff */
[----:B------:R-:W-:Y:S05]  /*5cb0*/  WARPSYNC.ALL ;  /* 0x0000000000007948 */ /* 0x000fea0003800000 */
[----:B------:R-:W-:Y:S01]  /*5cc0*/  R2UR UR4, R2 ;  /* 0x00000000020472ca */ /* 0x000fe200000e0000 */
[----:B------:R-:W-:Y:S01]  /*5cd0*/  BSSY.RECONVERGENT B0, `(.L_x_98) ;  /* 0x000009f000007945 */ /* 0x000fe20003800200 */
[-C--:B---3--:R-:W-:Y:S02]  /*5ce0*/  F2FP.F16.E5M2.UNPACK_B R2, R16.reuse ;  /* 0x00000010ff02723e */ /* 0x088fe400020004ff */
[----:B------:R-:W-:Y:S02]  /*5cf0*/  F2FP.F16.E5M2.UNPACK_B R16, R16.H1 ;  /* 0x00000010ff10723e */ /* 0x000fe400030004ff */
[----:B------:R-:W-:Y:S01]  /*5d00*/  R2UR UR5, R22 ;  /* 0x00000000160572ca */ /* 0x000fe200000e0000 */
[----:B------:R-:W-:Y:S01]  /*5d10*/  HADD2.F32 R0, -RZ, R2.H0_H0 ;  /* 0x20000002ff007230 */ /* 0x000fe20000004100 */
[-C--:B------:R-:W-:Y:S01]  /*5d20*/  F2FP.F16.E5M2.UNPACK_B R42, R17.reuse ;  /* 0x00000011ff2a723e */ /* 0x080fe200020004ff */
[--C-:B------:R-:W-:Y:S01]  /*5d30*/  HADD2.F32 R3, -RZ, R16.reuse.H0_H0 ;  /* 0x20000010ff037230 */ /* 0x100fe20000004100 */
[----:B------:R-:W-:Y:S01]  /*5d40*/  F2FP.F16.E5M2.UNPACK_B R44, R17.H1 ;  /* 0x00000011ff2c723e */ /* 0x000fe200030004ff */
[----:B------:R-:W-:Y:S01]  /*5d50*/  HADD2.F32 R40, -RZ, R16.H1_H1 ;  /* 0x30000010ff287230 */ /* 0x000fe20000004100 */
[-C--:B------:R-:W-:Y:S01]  /*5d60*/  F2FP.F16.E5M2.UNPACK_B R46, R18.reuse ;  /* 0x00000012ff2e723e */ /* 0x080fe200020004ff */
[----:B------:R-:W-:Y:S01]  /*5d70*/  HADD2.F32 R2, -RZ, R2.H1_H1 ;  /* 0x30000002ff027230 */ /* 0x000fe20000004100 */
[----:B------:R-:W-:Y:S01]  /*5d80*/  F2FP.F16.E5M2.UNPACK_B R48, R18.H1 ;  /* 0x00000012ff30723e */ /* 0x000fe200030004ff */
[--C-:B------:R-:W-:Y:S01]  /*5d90*/  HADD2.F32 R41, -RZ, R42.reuse.H0_H0 ;  /* 0x2000002aff297230 */ /* 0x100fe20000004100 */
[-C--:B------:R-:W-:Y:S01]  /*5da0*/  F2FP.F16.E5M2.UNPACK_B R50, R19.reuse ;  /* 0x00000013ff32723e */ /* 0x080fe200020004ff */
[----:B------:R-:W-:Y:S01]  /*5db0*/  HADD2.F32 R42, -RZ, R42.H1_H1 ;  /* 0x3000002aff2a7230 */ /* 0x000fe20000004100 */
[----:B------:R-:W-:Y:S01]  /*5dc0*/  F2FP.F16.E5M2.UNPACK_B R52, R19.H1 ;  /* 0x00000013ff34723e */ /* 0x000fe200030004ff */
[----:B------:R-:W-:Y:S01]  /*5dd0*/  HADD2.F32 R43, -RZ, R44.H0_H0 ;  /* 0x2000002cff2b7230 */ /* 0x000fe20000004100 */
[----:B------:R-:W-:Y:S01]  /*5de0*/  LDTM.16dp32bit_t0_t15.x32 R4, tmem[UR4] ;  /* 0x00000004000479ee */ /* 0x000fe20008a80000 */
[----:B------:R-:W1:Y:S01]  /*5df0*/  LDTM.16dp32bit_t16_t31.x32 R4, tmem[UR4+0x20] ;  /* 0x00002004000479ee */ /* 0x000e620008aa0000 */
[----:B------:R-:W-:Y:S01]  /*5e00*/  NOP ;  /* 0x0000000000007918 */ /* 0x000fe20000000000 */
[----:B------:R-:W-:Y:S01]  /*5e10*/  UIADD3 UR4, UPT, UPT, UR5, 0x90, URZ ;  /* 0x0000009005047890 */ /* 0x000fe2000fffe0ff */
[--C-:B------:R-:W-:Y:S01]  /*5e20*/  HADD2.F32 R45, -RZ, R46.reuse.H0_H0 ;  /* 0x2000002eff2d7230 */ /* 0x100fe20000004100 */
[----:B------:R-:W-:Y:S01]  /*5e30*/  F2FP.F16.E5M2.UNPACK_B R54, R64 ;  /* 0x00000040ff36723e */ /* 0x000fe200020004ff */
[----:B------:R-:W-:Y:S01]  /*5e40*/  HADD2.F32 R46, -RZ, R46.H1_H1 ;  /* 0x3000002eff2e7230 */ /* 0x000fe20000004100 */
[----:B------:R-:W-:Y:S01]  /*5e50*/  UPRMT UR4, UR48, 0x654, UR4 ;  /* 0x0000065430047896 */ /* 0x000fe20008000004 */
[--C-:B------:R-:W-:Y:S01]  /*5e60*/  HADD2.F32 R49, -RZ, R50.reuse.H0_H0 ;  /* 0x20000032ff317230 */ /* 0x100fe20000004100 */
[-C--:B------:R-:W-:Y:S01]  /*5e70*/  F2FP.F16.E5M2.UNPACK_B R58, R65.reuse ;  /* 0x00000041ff3a723e */ /* 0x080fe200020004ff */
[----:B------:R-:W-:Y:S01]  /*5e80*/  HADD2.F32 R50, -RZ, R50.H1_H1 ;  /* 0x30000032ff327230 */ /* 0x000fe20000004100 */
[----:B------:R-:W-:Y:S01]  /*5e90*/  F2FP.F16.E5M2.UNPACK_B R62, R66 ;  /* 0x00000042ff3e723e */ /* 0x000fe200020004ff */
[--C-:B------:R-:W-:Y:S01]  /*5ea0*/  HADD2.F32 R53, -RZ, R54.reuse.H0_H0 ;  /* 0x20000036ff357230 */ /* 0x100fe20000004100 */
[----:B------:R-:W-:Y:S01]  /*5eb0*/  F2FP.F16.E5M2.UNPACK_B R56, R64.H1 ;  /* 0x00000040ff38723e */ /* 0x000fe200030004ff */
[----:B------:R-:W-:Y:S01]  /*5ec0*/  HADD2.F32 R54, -RZ, R54.H1_H1 ;  /* 0x30000036ff367230 */ /* 0x000fe20000004100 */
[----:B------:R-:W-:Y:S01]  /*5ed0*/  F2FP.F16.E5M2.UNPACK_B R60, R65.H1 ;  /* 0x00000041ff3c723e */ /* 0x000fe200030004ff */
[----:B-1----:R-:W-:Y:S01]  /*5ee0*/  SYNCS.ARRIVE.TRANS64.RED.A1T0 RZ, [UR4], RZ ;  /* 0x000000ffffff79a7 */ /* 0x002fe20008100404 */
[--C-:B------:R-:W-:Y:S01]  /*5ef0*/  HADD2.F32 R57, -RZ, R58.reuse.H0_H0 ;  /* 0x2000003aff397230 */ /* 0x100fe20000004100 */
[-C--:B------:R-:W-:Y:S01]  /*5f00*/  F2FP.F16.E5M2.UNPACK_B R65, R67.reuse ;  /* 0x00000043ff41723e */ /* 0x080fe200020004ff */
[----:B------:R-:W-:Y:S01]  /*5f10*/  HADD2.F32 R58, -RZ, R58.H1_H1 ;  /* 0x3000003aff3a7230 */ /* 0x000fe20000004100 */
[----:B------:R-:W-:Y:S01]  /*5f20*/  F2FP.F16.E5M2.UNPACK_B R64, R66.H1 ;  /* 0x00000042ff40723e */ /* 0x000fe200030004ff */
[--C-:B------:R-:W-:Y:S01]  /*5f30*/  HADD2.F32 R61, -RZ, R62.reuse.H0_H0 ;  /* 0x2000003eff3d7230 */ /* 0x100fe20000004100 */
[----:B------:R-:W-:Y:S01]  /*5f40*/  F2FP.F16.E5M2.UNPACK_B R67, R67.H1 ;  /* 0x00000043ff43723e */ /* 0x000fe200030004ff */
[----:B------:R-:W-:Y:S01]  /*5f50*/  HADD2.F32 R62, -RZ, R62.H1_H1 ;  /* 0x3000003eff3e7230 */ /* 0x000fe20000004100 */
[----:B------:R-:W-:Y:S01]  /*5f60*/  IADD3 R36, PT, PT, R36, 0x1, RZ ;  /* 0x0000000124247810 */ /* 0x000fe20007ffe0ff */
[C---:B----4-:R-:W-:Y:S01]  /*5f70*/  FMUL R4, R38.reuse, R4 ;  /* 0x0000000426047220 */ /* 0x050fe20000400000 */
[C---:B------:R-:W-:Y:S01]  /*5f80*/  FMUL R5, R38.reuse, R5 ;  /* 0x0000000526057220 */ /* 0x040fe20000400000 */
[C---:B------:R-:W-:Y:S01]  /*5f90*/  FMUL R8, R38.reuse, R8 ;  /* 0x0000000826087220 */ /* 0x040fe20000400000 */
[C---:B------:R-:W-:Y:S01]  /*5fa0*/  FMUL R9, R38.reuse, R9 ;  /* 0x0000000926097220 */ /* 0x040fe20000400000 */
[C---:B------:R-:W-:Y:S01]  /*5fb0*/  FFMA R4, R39.reuse, R0, R4 ;  /* 0x0000000027047223 */ /* 0x040fe20000000004 */
[C---:B------:R-:W-:Y:S01]  /*5fc0*/  FFMA R5, R39.reuse, R2, R5 ;  /* 0x0000000227057223 */ /* 0x040fe20000000005 */
[C---:B------:R-:W-:Y:S01]  /*5fd0*/  FMUL R12, R38.reuse, R12 ;  /* 0x0000000c260c7220 */ /* 0x040fe20000400000 */
        /* <DEDUP_REMOVED lines=10> */
[----:B------:R-:W-:Y:S02]  /*6080*/  HADD2.F32 R44, -RZ, R44.H1_H1 ;  /* 0x3000002cff2c7230 */ /* 0x000fe40000004100 */
[C---:B------:R-:W-:Y:S01]  /*6090*/  FMUL R10, R38.reuse, R10 ;  /* 0x0000000a260a7220 */ /* 0x040fe20000400000 */
[C---:B------:R-:W-:Y:S01]  /*60a0*/  FFMA R6, R39.reuse, R3, R6 ;  /* 0x0000000327067223 */ /* 0x040fe20000000006 */
[C---:B------:R-:W-:Y:S01]  /*60b0*/  FFMA R7, R39.reuse, R40, R7 ;  /* 0x0000002827077223 */ /* 0x040fe20000000007 */
[C---:B------:R-:W-:Y:S01]  /*60c0*/  FFMA R8, R39.reuse, R41, R8 ;  /* 0x0000002927087223 */ /* 0x040fe20000000008 */
[C---:B------:R-:W-:Y:S01]  /*60d0*/  FFMA R9, R39.reuse, R42, R9 ;  /* 0x0000002a27097223 */ /* 0x040fe20000000009 */
[----:B------:R-:W-:Y:S01]  /*60e0*/  FFMA R10, R39, R43, R10 ;  /* 0x0000002b270a7223 */ /* 0x000fe2000000000a */
[--C-:B------:R-:W-:Y:S01]  /*60f0*/  HADD2.F32 R40, -RZ, R65.reuse.H0_H0 ;  /* 0x20000041ff287230 */ /* 0x100fe20000004100 */
[----:B------:R-:W-:Y:S01]  /*6100*/  F2FP.SATFINITE.E5M2.F32.PACK_AB_MERGE_C R86, R7, R6, RZ ;  /* 0x000000060756723e */ /* 0x000fe200048060ff */
[C---:B------:R-:W-:Y:S01]  /*6110*/  FMUL R7, R38.reuse, R24 ;  /* 0x0000001826077220 */ /* 0x040fe20000400000 */
[C---:B------:R-:W-:Y:S01]  /*6120*/  FMUL R24, R38.reuse, R29 ;  /* 0x0000001d26187220 */ /* 0x040fe20000400000 */
[C---:B------:R-:W-:Y:S01]  /*6130*/  FMUL R29, R38.reuse, R34 ;  /* 0x00000022261d7220 */ /* 0x040fe20000400000 */
[----:B------:R-:W-:Y:S02]  /*6140*/  HADD2.F32 R65, -RZ, R65.H1_H1 ;  /* 0x30000041ff417230 */ /* 0x000fe40000004100 */
[C---:B------:R-:W-:Y:S01]  /*6150*/  FMUL R11, R38.reuse, R11 ;  /* 0x0000000b260b7220 */ /* 0x040fe20000400000 */
[--C-:B------:R-:W-:Y:S02]  /*6160*/  HADD2.F32 R47, -RZ, R48.reuse.H0_H0 ;  /* 0x20000030ff2f7230 */ /* 0x100fe40000004100 */
[C---:B------:R-:W-:Y:S01]  /*6170*/  FMUL R14, R38.reuse, R14 ;  /* 0x0000000e260e7220 */ /* 0x040fe20000400000 */
[----:B------:R-:W-:Y:S02]  /*6180*/  HADD2.F32 R48, -RZ, R48.H1_H1 ;  /* 0x30000030ff307230 */ /* 0x000fe40000004100 */
[C---:B------:R-:W-:Y:S01]  /*6190*/  FFMA R11, R39.reuse, R44, R11 ;  /* 0x0000002c270b7223 */ /* 0x040fe2000000000b */
[C---:B------:R-:W-:Y:S01]  /*61a0*/  FFMA R12, R39.reuse, R45, R12 ;  /* 0x0000002d270c7223 */ /* 0x040fe2000000000c */
[C---:B------:R-:W-:Y:S01]  /*61b0*/  FFMA R13, R39.reuse, R46, R13 ;  /* 0x0000002e270d7223 */ /* 0x040fe2000000000d */
[----:B------:R-:W-:Y:S01]  /*61c0*/  FFMA R14, R39, R47, R14 ;  /* 0x0000002f270e7223 */ /* 0x000fe2000000000e */
[C---:B------:R-:W-:Y:S01]  /*61d0*/  FMUL R15, R38.reuse, R15 ;  /* 0x0000000f260f7220 */ /* 0x040fe20000400000 */
[--C-:B------:R-:W-:Y:S01]  /*61e0*/  HADD2.F32 R51, -RZ, R52.reuse.H0_H0 ;  /* 0x20000034ff337230 */ /* 0x100fe20000004100 */
[----:B------:R-:W-:Y:S01]  /*61f0*/  F2FP.SATFINITE.E5M2.F32.PACK_AB_MERGE_C R10, R11, R10, RZ ;  /* 0x0000000a0b0a723e */ /* 0x000fe200048060ff */
[----:B------:R-:W-:Y:S02]  /*6200*/  HADD2.F32 R52, -RZ, R52.H1_H1 ;  /* 0x30000034ff347230 */ /* 0x000fe40000004100 */
[C---:B------:R-:W-:Y:S01]  /*6210*/  FFMA R15, R39.reuse, R48, R15 ;  /* 0x00000030270f7223 */ /* 0x040fe2000000000f */
[C---:B------:R-:W-:Y:S01]  /*6220*/  FFMA R16, R39.reuse, R49, R16 ;  /* 0x0000003127107223 */ /* 0x040fe20000000010 */
[C---:B------:R-:W-:Y:S01]  /*6230*/  FFMA R17, R39.reuse, R50, R17 ;  /* 0x0000003227117223 */ /* 0x040fe20000000011 */
[C---:B------:R-:W-:Y:S01]  /*6240*/  FMUL R18, R38.reuse, R18 ;  /* 0x0000001226127220 */ /* 0x040fe20000400000 */
[C---:B------:R-:W-:Y:S01]  /*6250*/  FMUL R19, R38.reuse, R19 ;  /* 0x0000001326137220 */ /* 0x040fe20000400000 */
[--C-:B------:R-:W-:Y:S02]  /*6260*/  HADD2.F32 R55, -RZ, R56.reuse.H0_H0 ;  /* 0x20000038ff377230 */ /* 0x100fe40000004100 */
[C---:B------:R-:W-:Y:S01]  /*6270*/  FMUL R3, R38.reuse, R22 ;  /* 0x0000001626037220 */ /* 0x040fe20000400000 */
[C---:B------:R-:W-:Y:S01]  /*6280*/  FFMA R18, R39.reuse, R51, R18 ;  /* 0x0000003327127223 */ /* 0x040fe20000000012 */
[----:B------:R-:W-:Y:S02]  /*6290*/  HADD2.F32 R56, -RZ, R56.H1_H1 ;  /* 0x30000038ff387230 */ /* 0x000fe40000004100 */
[C---:B------:R-:W-:Y:S01]  /*62a0*/  FFMA R19, R39.reuse, R52, R19 ;  /* 0x0000003427137223 */ /* 0x040fe20000000013 */
[C---:B------:R-:W-:Y:S01]  /*62b0*/  FMUL R6, R38.reuse, R23 ;  /* 0x0000001726067220 */ /* 0x040fe20000400000 */
[C---:B------:R-:W-:Y:S01]  /*62c0*/  FFMA R0, R39.reuse, R53, R0 ;  /* 0x0000003527007223 */ /* 0x040fe20000000000 */
[C---:B------:R-:W-:Y:S01]  /*62d0*/  FFMA R2, R39.reuse, R54, R2 ;  /* 0x0000003627027223 */ /* 0x040fe20000000002 */
[--C-:B------:R-:W-:Y:S02]  /*62e0*/  HADD2.F32 R59, -RZ, R60.reuse.H0_H0 ;  /* 0x2000003cff3b7230 */ /* 0x100fe40000004100 */
[C---:B------:R-:W-:Y:S01]  /*62f0*/  FFMA R3, R39.reuse, R55, R3 ;  /* 0x0000003727037223 */ /* 0x040fe20000000003 */
[----:B------:R-:W-:Y:S02]  /*6300*/  HADD2.F32 R60, -RZ, R60.H1_H1 ;  /* 0x3000003cff3c7230 */ /* 0x000fe40000004100 */
[C---:B------:R-:W-:Y:S01]  /*6310*/  FMUL R21, R38.reuse, R26 ;  /* 0x0000001a26157220 */ /* 0x040fe20000400000 */
[C---:B------:R-:W-:Y:S01]  /*6320*/  FMUL R22, R38.reuse, R27 ;  /* 0x0000001b26167220 */ /* 0x040fe20000400000 */
[C---:B------:R-:W-:Y:S01]  /*6330*/  FFMA R6, R39.reuse, R56, R6 ;  /* 0x0000003827067223 */ /* 0x040fe20000000006 */
[C---:B------:R-:W-:Y:S01]  /*6340*/  FFMA R7, R39.reuse, R57, R7 ;  /* 0x0000003927077223 */ /* 0x040fe20000000007 */
[C---:B------:R-:W-:Y:S01]  /*6350*/  FMUL R23, R38.reuse, R28 ;  /* 0x0000001c26177220 */ /* 0x040fe20000400000 */
[C---:B------:R-:W-:Y:S01]  /*6360*/  FFMA R20, R39.reuse, R58, R20 ;  /* 0x0000003a27147223 */ /* 0x040fe20000000014 */
[--C-:B------:R-:W-:Y:S02]  /*6370*/  HADD2.F32 R63, -RZ, R64.reuse.H0_H0 ;  /* 0x20000040ff3f7230 */ /* 0x100fe40000004100 */
[C---:B------:R-:W-:Y:S01]  /*6380*/  FFMA R21, R39.reuse, R59, R21 ;  /* 0x0000003b27157223 */ /* 0x040fe20000000015 */
[----:B------:R-:W-:Y:S02]  /*6390*/  HADD2.F32 R64, -RZ, R64.H1_H1 ;  /* 0x30000040ff407230 */ /* 0x000fe40000004100 */
[C---:B------:R-:W-:Y:S01]  /*63a0*/  FFMA R22, R39.reuse, R60, R22 ;  /* 0x0000003c27167223 */ /* 0x040fe20000000016 */
[C---:B------:R-:W-:Y:S01]  /*63b0*/  FMUL R26, R38.reuse, R31 ;  /* 0x0000001f261a7220 */ /* 0x040fe20000400000 */
[C---:B------:R-:W-:Y:S01]  /*63c0*/  FMUL R27, R38.reuse, R32 ;  /* 0x00000020261b7220 */ /* 0x040fe20000400000 */
[C---:B------:R-:W-:Y:S01]  /*63d0*/  FFMA R23, R39.reuse, R61, R23 ;  /* 0x0000003d27177223 */ /* 0x040fe20000000017 */
[----:B------:R-:W-:Y:S01]  /*63e0*/  FMUL R28, R38, R33 ;  /* 0x00000021261c7220 */ /* 0x000fe20000400000 */
[C---:B------:R-:W-:Y:S01]  /*63f0*/  FFMA R24, R39.reuse, R62, R24 ;  /* 0x0000003e27187223 */ /* 0x040fe20000000018 */
[--C-:B------:R-:W-:Y:S02]  /*6400*/  HADD2.F32 R66, -RZ, R67.reuse.H0_H0 ;  /* 0x20000043ff427230 */ /* 0x100fe40000004100 */
[C---:B------:R-:W-:Y:S01]  /*6410*/  FFMA R25, R39.reuse, R63, R25 ;  /* 0x0000003f27197223 */ /* 0x040fe20000000019 */
[----:B------:R-:W-:Y:S02]  /*6420*/  HADD2.F32 R67, -RZ, R67.H1_H1 ;  /* 0x30000043ff437230 */ /* 0x000fe40000004100 */
[----:B------:R-:W-:Y:S01]  /*6430*/  FFMA R26, R39, R64, R26 ;  /* 0x00000040271a7223 */ /* 0x000fe2000000001a */
[----:B------:R-:W-:Y:S01]  /*6440*/  F2FP.SATFINITE.E5M2.F32.PACK_AB_MERGE_C R14, R15, R14, RZ ;  /* 0x0000000e0f0e723e */ /* 0x000fe200048060ff */
[----:B------:R-:W-:Y:S01]  /*6450*/  FFMA R27, R39, R40, R27 ;  /* 0x00000028271b7223 */ /* 0x000fe2000000001b */
[----:B------:R-:W-:Y:S01]  /*6460*/  F2FP.SATFINITE.E5M2.F32.PACK_AB_MERGE_C R18, R19, R18, RZ ;  /* 0x000000121312723e */ /* 0x000fe200048060ff */
[C---:B------:R-:W-:Y:S01]  /*6470*/  FFMA R28, R39.reuse, R65, R28 ;  /* 0x00000041271c7223 */ /* 0x040fe2000000001c */
[C---:B------:R-:W-:Y:S01]  /*6480*/  FFMA R29, R39.reuse, R66, R29 ;  /* 0x00000042271d7223 */ /* 0x040fe2000000001d */
[----:B------:R-:W-:Y:S01]  /*6490*/  FFMA R30, R39, R67, R30 ;  /* 0x00000043271e7223 */ /* 0x000fe2000000001e */
[----:B------:R-:W-:Y:S02]  /*64a0*/  F2FP.SATFINITE.E5M2.F32.PACK_AB_MERGE_C R32, R5, R4, R86 ;  /* 0x000000040520723e */ /* 0x000fe40004806056 */
[----:B------:R-:W-:Y:S02]  /*64b0*/  F2FP.SATFINITE.E5M2.F32.PACK_AB_MERGE_C R33, R9, R8, R10 ;  /* 0x000000080921723e */ /* 0x000fe4000480600a */
[----:B------:R-:W-:Y:S02]  /*64c0*/  F2FP.SATFINITE.E5M2.F32.PACK_AB_MERGE_C R34, R13, R12, R14 ;  /* 0x0000000c0d22723e */ /* 0x000fe4000480600e */
[----:B------:R-:W-:Y:S02]  /*64d0*/  F2FP.SATFINITE.E5M2.F32.PACK_AB_MERGE_C R35, R17, R16, R18 ;  /* 0x000000101123723e */ /* 0x000fe40004806012 */
[----:B------:R-:W-:Y:S02]  /*64e0*/  F2FP.SATFINITE.E5M2.F32.PACK_AB_MERGE_C R3, R6, R3, RZ ;  /* 0x000000030603723e */ /* 0x000fe400048060ff */
[----:B------:R-:W-:Y:S01]  /*64f0*/  F2FP.SATFINITE.E5M2.F32.PACK_AB_MERGE_C R5, R22, R21, RZ ;  /* 0x000000151605723e */ /* 0x000fe200048060ff */
[----:B------:R1:W-:Y:S01]  /*6500*/  STS.128 [R78+UR44+0x1200], R32 ;  /* 0x001200204e007988 */ /* 0x0003e20008000c2c */
[----:B------:R-:W-:Y:S02]  /*6510*/  F2FP.SATFINITE.E5M2.F32.PACK_AB_MERGE_C R6, R26, R25, RZ ;  /* 0x000000191a06723e */ /* 0x000fe400048060ff */
[----:B------:R-:W-:Y:S02]  /*6520*/  F2FP.SATFINITE.E5M2.F32.PACK_AB_MERGE_C R29, R30, R29, RZ ;  /* 0x0000001d1e1d723e */ /* 0x000fe400048060ff */
[----:B------:R-:W-:Y:S02]  /*6530*/  F2FP.SATFINITE.E5M2.F32.PACK_AB_MERGE_C R5, R20, R7, R5 ;  /* 0x000000071405723e */ /* 0x000fe40004806005 */
[----:B------:R-:W-:Y:S02]  /*6540*/  F2FP.SATFINITE.E5M2.F32.PACK_AB_MERGE_C R4, R2, R0, R3 ;  /* 0x000000000204723e */ /* 0x000fe40004806003 */
[----:B------:R-:W-:Y:S02]  /*6550*/  F2FP.SATFINITE.E5M2.F32.PACK_AB_MERGE_C R6, R24, R23, R6 ;  /* 0x000000171806723e */ /* 0x000fe40004806006 */
[----:B------:R-:W-:Y:S05]  /*6560*/  F2FP.SATFINITE.E5M2.F32.PACK_AB_MERGE_C R7, R28, R27, R29 ;  /* 0x0000001b1c07723e */ /* 0x000fea000480601d */
[----:B------:R1:W-:Y:S01]  /*6570*/  STS.128 [R77+0x1010], R4 ;  /* 0x001010044d007388 */ /* 0x0003e20000000c00 */
[----:B------:R-:W-:Y:S01]  /*6580*/  @!PT LDS RZ, [RZ] ;  /* 0x00000000fffff984 */ /* 0x000fe20000000800 */
[----:B------:R-:W-:Y:S01]  /*6590*/  @!PT LDS RZ, [RZ] ;  /* 0x00000000fffff984 */ /* 0x000fe20000000800 */
[----:B------:R-:W-:Y:S01]  /*65a0*/  @!PT LDS RZ, [RZ] ;  /* 0x00000000fffff984 */ /* 0x000fe20000000800 */
[----:B------:R-:W-:Y:S01]  /*65b0*/  @!PT LDS RZ, [RZ] ;  /* 0x00000000fffff984 */ /* 0x000fe20000000800 */
[----:B------:R3:W-:Y:S07]  /*65c0*/  MEMBAR.ALL.CTA ;  /* 0x0000000000007992 */ /* 0x0007ee0000008000 */
[----:B---3--:R-:W3:Y:S02]  /*65d0*/  FENCE.VIEW.ASYNC.S ;  /* 0x00000000000073c6 */ /* 0x008ee40000000000 */
[----:B---3--:R-:W-:Y:S06]  /*65e0*/  BAR.SYNC.DEFER_BLOCKING 0x1, 0x80 ;  /* 0x0042000000007b1d */ /* 0x008fec0000010000 */
[----:B------:R-:W-:Y:S05]  /*65f0*/  @P0 BRA `(.L_x_99) ;  /* 0x0000000000300947 */ /* 0x000fea0003800000 */
[----:B------:R-:W-:Y:S02]  /*6600*/  UIADD3 UR4, UPT, UPT, UR44, 0x1200, URZ ;  /* 0x000012002c047890 */ /* 0x000fe4000fffe0ff */
[----:B------:R-:W-:Y:S02]  /*6610*/  USHF.L.U32 UR9, UR45, 0x6, URZ ;  /* 0x000000062d097899 */ /* 0x000fe400080006ff */
[----:B------:R-:W-:Y:S02]  /*6620*/  USHF.L.U32 UR10, UR46, 0x6, URZ ;  /* 0x000000062e0a7899 */ /* 0x000fe400080006ff */
[----:B------:R-:W-:Y:S01]  /*6630*/  MOV R85, UR4 ;  /* 0x0000000400557c02 */ /* 0x000fe20008000f00 */
[----:B------:R-:W-:Y:S01]  /*6640*/  UIADD3 UR4, UP0, UPT, UR62, 0x680, URZ ;  /* 0x000006803e047890 */ /* 0x000fe2000ff1e0ff */
[----:B------:R-:W-:Y:S02]  /*6650*/  UMOV UR11, UR36 ;  /* 0x00000024000b7c82 */ /* 0x000fe40008000000 */
[----:B------:R-:W-:Y:S01]  /*6660*/  R2UR UR8, R85 ;  /* 0x00000000550872ca */ /* 0x000fe200000e0000 */
[----:B------:R-:W-:Y:S11]  /*6670*/  UIADD3.X UR5, UPT, UPT, URZ, UR63, URZ, UP0, !UPT ;  /* 0x0000003fff057290 */ /* 0x000ff600087fe4ff */
[----:B------:R-:W-:Y:S01]  /*6680*/  @!UPT UIADD3 URZ, UPT, UPT, URZ, URZ, URZ ;  /* 0x000000fffffff290 */ /* 0x000fe2000fffe0ff */
[----:B------:R3:W-:Y:S01]  /*6690*/  UTMASTG.3D [UR8], [UR4] ;  /* 0x00000008040073b5 */ /* 0x0007e20008010000 */
[----:B------:R0:W-:Y:S01]  /*66a0*/  UTMACMDFLUSH ;  /* 0x00000000000079b7 */ /* 0x0001e20000000000 */
[----:B---3--:R-:W-:Y:S04]  /*66b0*/  DEPBAR.LE SB0, 0x0 ;  /* 0x000080000000791a */ /* 0x008fe80000000000 */
.L_x_99:
[----:B------:R-:W-:Y:S05]  /*66c0*/  BSYNC.RECONVERGENT B0 ;  /* 0x0000000000007941 */ /* 0x000fea0003800200 */
.L_x_98:
[----:B------:R-:W-:Y:S01]  /*66d0*/  BAR.SYNC.DEFER_BLOCKING 0x1, 0x80 ;  /* 0x0042000000007b1d */ /* 0x000fe20000010000 */
[----:B------:R-:W-:Y:S01]  /*66e0*/  ISETP.NE.AND P0, PT, R81, 0x2, PT ;  /* 0x000000025100780c */ /* 0x000fe20003f05270 */
[----:B------:R-:W-:Y:S01]  /*66f0*/  UISETP.NE.AND UP0, UPT, UR47, URZ, UPT ;  /* 0x000000ff2f00728c */ /* 0x000fe2000bf05270 */
[----:B------:R-:W-:Y:S01]  /*6700*/  ISETP.NE.AND P1, PT, R36, 0x4, PT ;  /* 0x000000042400780c */ /* 0x000fe20003f25270 */
[----:B------:R-:W-:Y:S01]  /*6710*/  UIADD3 UR45, UPT, UPT, UR37, UR60, URZ ;  /* 0x0000003c252d7290 */ /* 0x000fe2000fffe0ff */
[----:B------:R-:W-:Y:S01]  /*6720*/  SEL R2, RZ, 0x1, P0 ;  /* 0x00000001ff027807 */ /* 0x000fe20000000000 */
[----:B------:R-:W-:Y:S01]  /*6730*/  UIADD3 UR46, UPT, UPT, UR38, UR57, URZ ;  /* 0x00000039262e7290 */ /* 0x000fe2000fffe0ff */
[----:B------:R-:W-:Y:S02]  /*6740*/  SEL R0, RZ, 0x1, P1 ;  /* 0x00000001ff007807 */ /* 0x000fe40000800000 */
[----:B------:R-:W-:Y:S02]  /*6750*/  LOP3.LUT R83, R83, R2, RZ, 0x3c, !PT ;  /* 0x0000000253537212 */ /* 0x000fe400078e3cff */
[----:B------:R-:W-:Y:S02]  /*6760*/  LOP3.LUT R84, R84, R0, RZ, 0x3c, !PT ;  /* 0x0000000054547212 */ /* 0x000fe400078e3cff */
[----:B------:R-:W-:Y:S02]  /*6770*/  SEL R81, R81, RZ, P0 ;  /* 0x000000ff51517207 */ /* 0x000fe40000000000 */
[----:B------:R-:W-:Y:S01]  /*6780*/  SEL R36, R36, RZ, P1 ;  /* 0x000000ff24247207 */ /* 0x000fe20000800000 */
[----:B------:R-:W-:Y:S01]  /*6790*/  UMOV UR36, UR51 ;  /* 0x0000003300247c82 */ /* 0x000fe20008000000 */
[----:B------:R-:W-:Y:S05]  /*67a0*/  BRA.U UP0, `(.L_x_100) ;  /* 0xffffffe5002c7547 */ /* 0x000fea000b83ffff */
[----:B------:R-:W-:Y:S05]  /*67b0*/  EXIT ;  /* 0x000000000000794d */ /* 0x000fea0003800000 */
.L_x_24:
[----:B--2---:R2:W3:Y:S02]  /*67c0*/  SYNCS.PHASECHK.TRANS64.TRYWAIT P0, [R0+URZ+0xc0], R2 ;  /* 0x0000c002000075a7 */ /* 0x0044e400080011ff */
[----:B---3--:R-:W-:Y:S05]  /*67d0*/  @!P0 NANOSLEEP.SYNCS 0x989680 ;  /* 0x009896800000895d */ /* 0x008fea0003900000 */
[----:B------:R-:W3:Y:S02]  /*67e0*/  @!P0 SYNCS.PHASECHK.TRANS64 P0, [R0+URZ+0xc0], R2 ;  /* 0x0000c002000085a7 */ /* 0x000ee400080010ff */
[----:B---3--:R-:W-:Y:S05]  /*67f0*/  @!P0 BRA `(.L_x_24) ;  /* 0xfffffffc00f08947 */ /* 0x008fea000383ffff */
[----:B------:R-:W-:Y:S05]  /*6800*/  BRA `(.L_x_101) ;  /* 0xffffffb0004c7947 */ /* 0x000fea000383ffff */
.L_x_27:
[----:B-1----:R-:W-:-:S07]  /*6810*/  MOV R0, UR33 ;  /* 0x0000002100007c02 */ /* 0x002fce0008000f00 */
.L_x_102:
[----:B-1----:R1:W2:Y:S02]  /*6820*/  SYNCS.PHASECHK.TRANS64.TRYWAIT P0, [R0+URZ+0x18], R3 ;  /* 0x00001803000075a7 */ /* 0x0022a400080011ff */
[----:B--2---:R-:W-:Y:S05]  /*6830*/  @!P0 NANOSLEEP.SYNCS 0x989680 ;  /* 0x009896800000895d */ /* 0x004fea0003900000 */
[----:B------:R-:W2:Y:S02]  /*6840*/  @!P0 SYNCS.PHASECHK.TRANS64 P0, [R0+URZ+0x18], R3 ;  /* 0x00001803000085a7 */ /* 0x000ea400080010ff */
[----:B--2---:R-:W-:Y:S05]  /*6850*/  @!P0 BRA `(.L_x_102) ;  /* 0xfffffffc00f08947 */ /* 0x004fea000383ffff */
[----:B------:R-:W-:Y:S05]  /*6860*/  BRA `(.L_x_26) ;  /* 0xffffffb000987947 */ /* 0x000fea000383ffff */
.L_x_34:
[----:B-1----:R-:W-:-:S07]  /*6870*/  MOV R0, UR17 ;  /* 0x0000001100007c02 */ /* 0x002fce0008000f00 */
.L_x_103:
[----:B-1----:R1:W2:Y:S02]  /*6880*/  SYNCS.PHASECHK.TRANS64.TRYWAIT P0, [R0+URZ+0x18], R3 ;  /* 0x00001803000075a7 */ /* 0x0022a400080011ff */
[----:B--2---:R-:W-:Y:S05]  /*6890*/  @!P0 NANOSLEEP.SYNCS 0x989680 ;  /* 0x009896800000895d */ /* 0x004fea0003900000 */
[----:B------:R-:W2:Y:S02]  /*68a0*/  @!P0 SYNCS.PHASECHK.TRANS64 P0, [R0+URZ+0x18], R3 ;  /* 0x00001803000085a7 */ /* 0x000ea400080010ff */
[----:B--2---:R-:W-:Y:S05]  /*68b0*/  @!P0 BRA `(.L_x_103) ;  /* 0xfffffffc00f08947 */ /* 0x004fea000383ffff */
[----:B------:R-:W-:Y:S05]  /*68c0*/  BRA `(.L_x_33) ;  /* 0xffffffb4005c7947 */ /* 0x000fea000383ffff */
.L_x_39:
[----:B-1----:R1:W2:Y:S02]  /*68d0*/  SYNCS.PHASECHK.TRANS64.TRYWAIT P0, [R3+URZ+0x50], R0 ;  /* 0x00005000030075a7 */ /* 0x0022a400080011ff */
[----:B--2---:R-:W-:Y:S05]  /*68e0*/  @!P0 NANOSLEEP.SYNCS 0x989680 ;  /* 0x009896800000895d */ /* 0x004fea0003900000 */
[----:B------:R-:W2:Y:S02]  /*68f0*/  @!P0 SYNCS.PHASECHK.TRANS64 P0, [R3+URZ+0x50], R0 ;  /* 0x00005000030085a7 */ /* 0x000ea400080010ff */
[----:B--2---:R-:W-:Y:S05]  /*6900*/  @!P0 BRA `(.L_x_39) ;  /* 0xfffffffc00f08947 */ /* 0x004fea000383ffff */
[----:B------:R-:W-:Y:S05]  /*6910*/  BRA `(.L_x_104) ;  /* 0xffffffb800087947 */ /* 0x000fea000383ffff */
.L_x_43:
[----:B------:R-:W-:-:S07]  /*6920*/  MOV R0, UR4 ;  /* 0x0000000400007c02 */ /* 0x000fce0008000f00 */
.L_x_105:
[----:B-1----:R1:W2:Y:S02]  /*6930*/  SYNCS.PHASECHK.TRANS64.TRYWAIT P0, [R0+URZ], R2 ;  /* 0x00000002000075a7 */ /* 0x0022a400080011ff */
[----:B--2---:R-:W-:Y:S05]  /*6940*/  @!P0 NANOSLEEP.SYNCS 0x989680 ;  /* 0x009896800000895d */ /* 0x004fea0003900000 */
[----:B------:R-:W2:Y:S02]  /*6950*/  @!P0 SYNCS.PHASECHK.TRANS64 P0, [R0+URZ], R2 ;  /* 0x00000002000085a7 */ /* 0x000ea400080010ff */
[----:B--2---:R-:W-:Y:S05]  /*6960*/  @!P0 BRA `(.L_x_105) ;  /* 0xfffffffc00f08947 */ /* 0x004fea000383ffff */
[----:B------:R-:W-:Y:S05]  /*6970*/  BRA `(.L_x_106) ;  /* 0xffffffbc00ac7947 */ /* 0x000fea000383ffff */
.L_x_44:
[----:B------:R-:W-:-:S07]  /*6980*/  MOV R0, UR5 ;  /* 0x0000000500007c02 */ /* 0x000fce0008000f00 */
.L_x_107:
[----:B-1----:R1:W2:Y:S02]  /*6990*/  SYNCS.PHASECHK.TRANS64.TRYWAIT P0, [R0+URZ], R2 ;  /* 0x00000002000075a7 */ /* 0x0022a400080011ff */
[----:B--2---:R-:W-:Y:S05]  /*69a0*/  @!P0 NANOSLEEP.SYNCS 0x989680 ;  /* 0x009896800000895d */ /* 0x004fea0003900000 */
[----:B------:R-:W2:Y:S02]  /*69b0*/  @!P0 SYNCS.PHASECHK.TRANS64 P0, [R0+URZ], R2 ;  /* 0x00000002000085a7 */ /* 0x000ea400080010ff */
[----:B--2---:R-:W-:Y:S05]  /*69c0*/  @!P0 BRA `(.L_x_107) ;  /* 0xfffffffc00f08947 */ /* 0x004fea000383ffff */
[----:B------:R-:W-:Y:S05]  /*69d0*/  BRA `(.L_x_108) ;  /* 0xffffffbc00b87947 */ /* 0x000fea000383ffff */
.L_x_47:
[----:B--2---:R2:W3:Y:S02]  /*69e0*/  SYNCS.PHASECHK.TRANS64.TRYWAIT P0, [R2+URZ+0xb0], R4 ;  /* 0x0000b004020075a7 */ /* 0x0044e400080011ff */
[----:B---3--:R-:W-:Y:S05]  /*69f0*/  @!P0 NANOSLEEP.SYNCS 0x989680 ;  /* 0x009896800000895d */ /* 0x008fea0003900000 */
[----:B------:R-:W3:Y:S02]  /*6a00*/  @!P0 SYNCS.PHASECHK.TRANS64 P0, [R2+URZ+0xb0], R4 ;  /* 0x0000b004020085a7 */ /* 0x000ee400080010ff */
[----:B---3--:R-:W-:Y:S05]  /*6a10*/  @!P0 BRA `(.L_x_47) ;  /* 0xfffffffc00f08947 */ /* 0x008fea000383ffff */
[----:B------:R-:W-:Y:S05]  /*6a20*/  BRA `(.L_x_109) ;  /* 0xffffffc000147947 */ /* 0x000fea000383ffff */
.L_x_48:
[----:B------:R-:W-:-:S07]  /*6a30*/  MOV R2, UR4 ;  /* 0x0000000400027c02 */ /* 0x000fce0008000f00 */
.L_x_110:
[----:B--2---:R2:W3:Y:S02]  /*6a40*/  SYNCS.PHASECHK.TRANS64.TRYWAIT P0, [R2+URZ+0x60], R5 ;  /* 0x00006005020075a7 */ /* 0x0044e400080011ff */
[----:B---3--:R-:W-:Y:S05]  /*6a50*/  @!P0 NANOSLEEP.SYNCS 0x989680 ;  /* 0x009896800000895d */ /* 0x008fea0003900000 */
[----:B------:R-:W3:Y:S02]  /*6a60*/  @!P0 SYNCS.PHASECHK.TRANS64 P0, [R2+URZ+0x60], R5 ;  /* 0x00006005020085a7 */ /* 0x000ee400080010ff */
[----:B---3--:R-:W-:Y:S05]  /*6a70*/  @!P0 BRA `(.L_x_110) ;  /* 0xfffffffc00f08947 */ /* 0x008fea000383ffff */
[----:B------:R-:W-:Y:S05]  /*6a80*/  BRA `(.L_x_111) ;  /* 0xffffffc000247947 */ /* 0x000fea000383ffff */
.L_x_49:
[----:B--2---:R2:W3:Y:S02]  /*6a90*/  SYNCS.PHASECHK.TRANS64.TRYWAIT P1, [R2+URZ+0x50], R4 ;  /* 0x00005004020075a7 */ /* 0x0044e400080211ff */
[----:B---3--:R-:W-:Y:S05]  /*6aa0*/  @!P1 NANOSLEEP.SYNCS 0x989680 ;  /* 0x009896800000995d */ /* 0x008fea0003900000 */
[----:B------:R-:W3:Y:S02]  /*6ab0*/  @!P1 SYNCS.PHASECHK.TRANS64 P1, [R2+URZ+0x50], R4 ;  /* 0x00005004020095a7 */ /* 0x000ee400080210ff */
[----:B---3--:R-:W-:Y:S05]  /*6ac0*/  @!P1 BRA `(.L_x_49) ;  /* 0xfffffffc00f09947 */ /* 0x008fea000383ffff */
[----:B------:R-:W-:Y:S05]  /*6ad0*/  BRA `(.L_x_112) ;  /* 0xffffffc000547947 */ /* 0x000fea000383ffff */
.L_x_52:
[----:B------:R-:W-:-:S07]  /*6ae0*/  MOV R0, UR4 ;  /* 0x0000000400007c02 */ /* 0x000fce0008000f00 */
.L_x_113:
[----:B--2---:R2:W3:Y:S02]  /*6af0*/  SYNCS.PHASECHK.TRANS64.TRYWAIT P0, [R0+URZ+0x60], R2 ;  /* 0x00006002000075a7 */ /* 0x0044e400080011ff */
[----:B---3--:R-:W-:Y:S05]  /*6b00*/  @!P0 NANOSLEEP.SYNCS 0x989680 ;  /* 0x009896800000895d */ /* 0x008fea0003900000 */
[----:B------:R-:W3:Y:S02]  /*6b10*/  @!P0 SYNCS.PHASECHK.TRANS64 P0, [R0+URZ+0x60], R2 ;  /* 0x00006002000085a7 */ /* 0x000ee400080010ff */
[----:B---3--:R-:W-:Y:S05]  /*6b20*/  @!P0 BRA `(.L_x_113) ;  /* 0xfffffffc00f08947 */ /* 0x008fea000383ffff */
[----:B------:R-:W-:Y:S05]  /*6b30*/  BRA `(.L_x_51) ;  /* 0xffffffc000a87947 */ /* 0x000fea000383ffff */
.L_x_59:
[----:B-1----:R1:W2:Y:S02]  /*6b40*/  SYNCS.PHASECHK.TRANS64.TRYWAIT P1, [R0+URZ+0x50], R2 ;  /* 0x00005002000075a7 */ /* 0x0022a400080211ff */
[----:B--2---:R-:W-:Y:S05]  /*6b50*/  @!P1 NANOSLEEP.SYNCS 0x989680 ;  /* 0x009896800000995d */ /* 0x004fea0003900000 */
[----:B------:R-:W2:Y:S02]  /*6b60*/  @!P1 SYNCS.PHASECHK.TRANS64 P1, [R0+URZ+0x50], R2 ;  /* 0x00005002000095a7 */ /* 0x000ea400080210ff */
[----:B--2---:R-:W-:Y:S05]  /*6b70*/  @!P1 BRA `(.L_x_59) ;  /* 0xfffffffc00f09947 */ /* 0x004fea000383ffff */
[----:B------:R-:W-:Y:S05]  /*6b80*/  BRA `(.L_x_114) ;  /* 0xffffffc8000c7947 */ /* 0x000fea000383ffff */
.L_x_60:
[----:B------:R-:W-:-:S07]  /*6b90*/  MOV R2, UR23 ;  /* 0x0000001700027c02 */ /* 0x000fce0008000f00 */
.L_x_115:
[----:B-1----:R1:W2:Y:S02]  /*6ba0*/  SYNCS.PHASECHK.TRANS64.TRYWAIT P0, [R2+URZ+0x90], R0 ;  /* 0x00009000020075a7 */ /* 0x0022a400080011ff */
[----:B--2---:R-:W-:Y:S05]  /*6bb0*/  @!P0 NANOSLEEP.SYNCS 0x989680 ;  /* 0x009896800000895d */ /* 0x004fea0003900000 */
[----:B------:R-:W2:Y:S02]  /*6bc0*/  @!P0 SYNCS.PHASECHK.TRANS64 P0, [R2+URZ+0x90], R0 ;  /* 0x00009000020085a7 */ /* 0x000ea400080010ff */
[----:B--2---:R-:W-:Y:S05]  /*6bd0*/  @!P0 BRA `(.L_x_115) ;  /* 0xfffffffc00f08947 */ /* 0x004fea000383ffff */
[----:B------:R-:W-:Y:S05]  /*6be0*/  BRA `(.L_x_116) ;  /* 0xffffffc8005c7947 */ /* 0x000fea000383ffff */
.L_x_63:
[----:B------:R-:W-:Y:S07]  /*6bf0*/  MOV R0, UR5 ;  /* 0x0000000500007c02 */ /* 0x000fee0008000f00 */
.L_x_117:
[----:B-1----:R1:W2:Y:S02]  /*6c00*/  SYNCS.PHASECHK.TRANS64.TRYWAIT P0, [R0+URZ], R2 ;  /* 0x00000002000075a7 */ /* 0x0022a400080011ff */
[----:B--2---:R-:W-:Y:S05]  /*6c10*/  @!P0 NANOSLEEP.SYNCS 0x989680 ;  /* 0x009896800000895d */ /* 0x004fea0003900000 */
[----:B------:R-:W2:Y:S02]  /*6c20*/  @!P0 SYNCS.PHASECHK.TRANS64 P0, [R0+URZ], R2 ;  /* 0x00000002000085a7 */ /* 0x000ea400080010ff */
[----:B--2---:R-:W-:Y:S05]  /*6c30*/  @!P0 BRA `(.L_x_117) ;  /* 0xfffffffc00f08947 */ /* 0x004fea000383ffff */
[----:B------:R-:W-:Y:S05]  /*6c40*/  BRA `(.L_x_62) ;  /* 0xffffffc800787947 */ /* 0x000fea000383ffff */
.L_x_66:
[----:B------:R-:W-:-:S07]  /*6c50*/  MOV R0, UR4 ;  /* 0x0000000400007c02 */ /* 0x000fce0008000f00 */
.L_x_118:
[----:B--2---:R2:W4:Y:S02]  /*6c60*/  SYNCS.PHASECHK.TRANS64.TRYWAIT P0, [R0+URZ], R2 ;  /* 0x00000002000075a7 */ /* 0x00452400080011ff */
[----:B----4-:R-:W-:Y:S05]  /*6c70*/  @!P0 NANOSLEEP.SYNCS 0x989680 ;  /* 0x009896800000895d */ /* 0x010fea0003900000 */
[----:B------:R-:W4:Y:S02]  /*6c80*/  @!P0 SYNCS.PHASECHK.TRANS64 P0, [R0+URZ], R2 ;  /* 0x00000002000085a7 */ /* 0x000f2400080010ff */
[----:B----4-:R-:W-:Y:S05]  /*6c90*/  @!P0 BRA `(.L_x_118) ;  /* 0xfffffffc00f08947 */ /* 0x010fea000383ffff */
[----:B------:R-:W-:Y:S05]  /*6ca0*/  BRA `(.L_x_119) ;  /* 0xffffffcc002c7947 */ /* 0x000fea000383ffff */
.L_x_67:
[----:B------:R-:W-:-:S07]  /*6cb0*/  MOV R0, UR5 ;  /* 0x0000000500007c02 */ /* 0x000fce0008000f00 */
.L_x_120:
[----:B-1----:R1:W2:Y:S02]  /*6cc0*/  SYNCS.PHASECHK.TRANS64.TRYWAIT P0, [R0+URZ], R3 ;  /* 0x00000003000075a7 */ /* 0x0022a400080011ff */
[----:B--2---:R-:W-:Y:S05]  /*6cd0*/  @!P0 NANOSLEEP.SYNCS 0x989680 ;  /* 0x009896800000895d */ /* 0x004fea0003900000 */
[----:B------:R-:W2:Y:S02]  /*6ce0*/  @!P0 SYNCS.PHASECHK.TRANS64 P0, [R0+URZ], R3 ;  /* 0x00000003000085a7 */ /* 0x000ea400080010ff */
[----:B--2---:R-:W-:Y:S05]  /*6cf0*/  @!P0 BRA `(.L_x_120) ;  /* 0xfffffffc00f08947 */ /* 0x004fea000383ffff */
[----:B------:R-:W-:Y:S05]  /*6d00*/  BRA `(.L_x_121) ;  /* 0xffffffcc00387947 */ /* 0x000fea000383ffff */
.L_x_68:
[----:B------:R-:W-:-:S07]  /*6d10*/  MOV R0, UR5 ;  /* 0x0000000500007c02 */ /* 0x000fce0008000f00 */
.L_x_122:
[----:B-1----:R1:W2:Y:S02]  /*6d20*/  SYNCS.PHASECHK.TRANS64.TRYWAIT P0, [R0+URZ], R3 ;  /* 0x00000003000075a7 */ /* 0x0022a400080011ff */
[----:B--2---:R-:W-:Y:S05]  /*6d30*/  @!P0 NANOSLEEP.SYNCS 0x989680 ;  /* 0x009896800000895d */ /* 0x004fea0003900000 */
[----:B------:R-:W2:Y:S02]  /*6d40*/  @!P0 SYNCS.PHASECHK.TRANS64 P0, [R0+URZ], R3 ;  /* 0x00000003000085a7 */ /* 0x000ea400080010ff */
[----:B--2---:R-:W-:Y:S05]  /*6d50*/  @!P0 BRA `(.L_x_122) ;  /* 0xfffffffc00f08947 */ /* 0x004fea000383ffff */
[----:B------:R-:W-:Y:S05]  /*6d60*/  BRA `(.L_x_123) ;  /* 0xffffffcc00447947 */ /* 0x000fea000383ffff */
.L_x_69:
[----:B-1----:R-:W-:-:S07]  /*6d70*/  MOV R0, UR4 ;  /* 0x0000000400007c02 */ /* 0x002fce0008000f00 */
.L_x_124:
[----:B-1----:R1:W2:Y:S02]  /*6d80*/  SYNCS.PHASECHK.TRANS64.TRYWAIT P0, [R0+URZ], R2 ;  /* 0x00000002000075a7 */ /* 0x0022a400080011ff */
[----:B--2---:R-:W-:Y:S05]  /*6d90*/  @!P0 NANOSLEEP.SYNCS 0x989680 ;  /* 0x009896800000895d */ /* 0x004fea0003900000 */
[----:B------:R-:W2:Y:S02]  /*6da0*/  @!P0 SYNCS.PHASECHK.TRANS64 P0, [R0+URZ], R2 ;  /* 0x00000002000085a7 */ /* 0x000ea400080010ff */
[----:B--2---:R-:W-:Y:S05]  /*6db0*/  @!P0 BRA `(.L_x_124) ;  /* 0xfffffffc00f08947 */ /* 0x004fea000383ffff */
[----:B------:R-:W-:Y:S05]  /*6dc0*/  BRA `(.L_x_125) ;  /* 0xffffffcc00507947 */ /* 0x000fea000383ffff */
.L_x_74:
[----:B---3--:R3:W4:Y:S02]  /*6dd0*/  SYNCS.PHASECHK.TRANS64.TRYWAIT P0, [R7+URZ+0x50], R0 ;  /* 0x00005000070075a7 */ /* 0x00872400080011ff */
[----:B----4-:R-:W-:Y:S05]  /*6de0*/  @!P0 NANOSLEEP.SYNCS 0x989680 ;  /* 0x009896800000895d */ /* 0x010fea0003900000 */
[----:B------:R-:W4:Y:S02]  /*6df0*/  @!P0 SYNCS.PHASECHK.TRANS64 P0, [R7+URZ+0x50], R0 ;  /* 0x00005000070085a7 */ /* 0x000f2400080010ff */
[----:B----4-:R-:W-:Y:S05]  /*6e00*/  @!P0 BRA `(.L_x_74) ;  /* 0xfffffffc00f08947 */ /* 0x010fea000383ffff */
[----:B------:R-:W-:Y:S05]  /*6e10*/  BRA `(.L_x_126) ;  /* 0xffffffd000647947 */ /* 0x000fea000383ffff */
.L_x_77:
[----:B-1----:R-:W-:Y:S07]  /*6e20*/  MOV R0, UR17 ;  /* 0x0000001100007c02 */ /* 0x002fee0008000f00 */
.L_x_127:
[----:B-1----:R1:W3:Y:S02]  /*6e30*/  SYNCS.PHASECHK.TRANS64.TRYWAIT P2, [R0+URZ+0x48], R7 ;  /* 0x00004807000075a7 */ /* 0x0022e400080411ff */
[----:B---3--:R-:W-:Y:S05]  /*6e40*/  @!P2 NANOSLEEP.SYNCS 0x989680 ;  /* 0x009896800000a95d */ /* 0x008fea0003900000 */
[----:B------:R-:W3:Y:S02]  /*6e50*/  @!P2 SYNCS.PHASECHK.TRANS64 P2, [R0+URZ+0x48], R7 ;  /* 0x000048070000a5a7 */ /* 0x000ee400080410ff */
[----:B---3--:R-:W-:Y:S05]  /*6e60*/  @!P2 BRA `(.L_x_127) ;  /* 0xfffffffc00f0a947 */ /* 0x008fea000383ffff */
[----:B------:R-:W-:Y:S05]  /*6e70*/  BRA `(.L_x_76) ;  /* 0xffffffd400c47947 */ /* 0x000fea000383ffff */
.L_x_80:
[----:B-1----:R-:W-:Y:S07]  /*6e80*/  MOV R0, UR17 ;  /* 0x0000001100007c02 */ /* 0x002fee0008000f00 */
.L_x_128:
[----:B-1----:R1:W3:Y:S02]  /*6e90*/  SYNCS.PHASECHK.TRANS64.TRYWAIT P0, [R0+URZ+0x38], R6 ;  /* 0x00003806000075a7 */ /* 0x0022e400080011ff */
[----:B---3--:R-:W-:Y:S05]  /*6ea0*/  @!P0 NANOSLEEP.SYNCS 0x989680 ;  /* 0x009896800000895d */ /* 0x008fea0003900000 */
[----:B------:R-:W3:Y:S02]  /*6eb0*/  @!P0 SYNCS.PHASECHK.TRANS64 P0, [R0+URZ+0x38], R6 ;  /* 0x00003806000085a7 */ /* 0x000ee400080010ff */
[----:B---3--:R-:W-:Y:S05]  /*6ec0*/  @!P0 BRA `(.L_x_128) ;  /* 0xfffffffc00f08947 */ /* 0x008fea000383ffff */
[----:B------:R-:W-:Y:S05]  /*6ed0*/  BRA `(.L_x_129) ;  /* 0xffffffd800147947 */ /* 0x000fea000383ffff */
.L_x_83:
[----:B---3--:R3:W1:Y:S02]  /*6ee0*/  SYNCS.PHASECHK.TRANS64.TRYWAIT P0, [R3+URZ+0x50], R0 ;  /* 0x00005000030075a7 */ /* 0x00866400080011ff */
[----:B-1----:R-:W-:Y:S05]  /*6ef0*/  @!P0 NANOSLEEP.SYNCS 0x989680 ;  /* 0x009896800000895d */ /* 0x002fea0003900000 */
[----:B------:R-:W1:Y:S02]  /*6f00*/  @!P0 SYNCS.PHASECHK.TRANS64 P0, [R3+URZ+0x50], R0 ;  /* 0x00005000030085a7 */ /* 0x000e6400080010ff */
[----:B-1----:R-:W-:Y:S05]  /*6f10*/  @!P0 BRA `(.L_x_83) ;  /* 0xfffffffc00f08947 */ /* 0x002fea000383ffff */
[----:B------:R-:W-:Y:S05]  /*6f20*/  BRA `(.L_x_130) ;  /* 0xffffffdc00607947 */ /* 0x000fea000383ffff */
.L_x_94:
[----:B-1----:R-:W-:Y:S04]  /*6f30*/  MOV R0, UR44 ;  /* 0x0000002c00007c02 */ /* 0x002fe80008000f00 */
[----:B------:R1:W2:Y:S03]  /*6f40*/  SYNCS.PHASECHK.TRANS64.TRYWAIT P1, [R0+URZ+0x30], R4 ;  /* 0x00003004000075a7 */ /* 0x0002a600080211ff */
[----:B--2---:R-:W-:Y:S05]  /*6f50*/  @!P1 NANOSLEEP.SYNCS 0x989680 ;  /* 0x009896800000995d */ /* 0x004fea0003900000 */
[----:B------:R-:W2:Y:S02]  /*6f60*/  @!P1 SYNCS.PHASECHK.TRANS64 P1, [R0+URZ+0x30], R4 ;  /* 0x00003004000095a7 */ /* 0x000ea400080210ff */
[----:B--2---:R-:W-:Y:S05]  /*6f70*/  @!P1 BRA `(.L_x_94) ;  /* 0xfffffffc00ec9947 */ /* 0x004fea000383ffff */
[----:B------:R-:W-:Y:S05]  /*6f80*/  BRA `(.L_x_93) ;  /* 0xffffffe800b07947 */ /* 0x000fea000383ffff */
.L_x_96:
[----:B------:R1:W1:Y:S02]  /*6f90*/  SYNCS.PHASECHK.TRANS64.TRYWAIT P1, [R22+URZ+0x70], R3 ;  /* 0x00007003160075a7 */ /* 0x00026400080211ff */
[----:B-1----:R-:W-:Y:S05]  /*6fa0*/  @!P1 NANOSLEEP.SYNCS 0x989680 ;  /* 0x009896800000995d */ /* 0x002fea0003900000 */
[----:B------:R-:W1:Y:S02]  /*6fb0*/  @!P1 SYNCS.PHASECHK.TRANS64 P1, [R22+URZ+0x70], R3 ;  /* 0x00007003160095a7 */ /* 0x000e6400080210ff */
[----:B-1----:R-:W-:Y:S05]  /*6fc0*/  @!P1 BRA `(.L_x_96) ;  /* 0xfffffffc00f09947 */ /* 0x002fea000383ffff */
[----:B------:R-:W-:Y:S05]  /*6fd0*/  BRA `(.L_x_95) ;  /* 0xffffffe800ec7947 */ /* 0x000fea000383ffff */
        .weak           $__internal_0_$__cuda_sm10x_tcgen05_guardrail_trap_col_being_dealloced_not_returned_by_alloc
        .type           $__internal_0_$__cuda_sm10x_tcgen05_guardrail_trap_col_being_dealloced_not_returned_by_alloc,@function
        .size           $__internal_0_$__cuda_sm10x_tcgen05_guardrail_trap_col_being_dealloced_not_returned_by_alloc,($__internal_1_$__cuda_sm10x_tcgen05_guardrail_trap_phase_invalid_during_alloc - $__internal_0_$__cuda_sm10x_tcgen05_guardrail_trap_col_being_dealloced_not_returned_by_alloc)
$__internal_0_$__cuda_sm10x_tcgen05_guardrail_trap_col_being_dealloced_not_returned_by_alloc:
[----:B------:R-:W-:Y:S05]  /*6fe0*/  BPT.TRAP 0x1 ;  /* 0x000000040000795c */ /* 0x000fea0000300000 */
[----:B------:R-:W-:-:S04]  /*6ff0*/  HFMA2 R3, -RZ, RZ, 0, 0 ;  /* 0x00000000ff037431 */ /* 0x000fc800000001ff */
[----:B------:R-:W-:Y:S05]  /*7000*/  RET.REL.NODEC R2 `(_ZN7cutlass13device_kernelINS_4gemm6kernel13GemmUniversalIN4cute5tupleIJiiiiEEENS1_10collective13CollectiveMmaINS1_35MainloopSm100TmaUmmaWarpSpecializedILi3ELi2ELi4ENS5_IJNS4_1CILi2EEESB_NSA_ILi1EEEEEEEENS5_IJNSA_ILi64EEESF_SF_EEENS_12float_e5m2_tENS5_IJlSC_lEEESH_SI_NS4_8TiledMMAINS4_8MMA_AtomIJNS4_10MMA_TraitsINS4_19SM100_MMA_F8F6F4_SSEJSH_SH_fSF_SF_NS4_17integral_constantINS4_4UMMA5MajorELSP_0EEESQ_NSN_INSO_7ScaleInELSR_0EEESS_EEEEEENS4_6LayoutINS5_IJSC_SC_SC_EEENS5_IJNSA_ILi0EEESX_SX_EEEEENS5_IJNS4_10UnderscoreES10_S10_EEEEENS4_23SM90_TMA_LOAD_MULTICASTENS4_14ComposedLayoutINS4_7SwizzleILi2ELi4ELi3EEENS4_18smem_ptr_flag_bitsILi8EEENSV_INS5_IJNSA_ILi8EEESF_EEENS5_IJSF_SC_EEEEEEEvNS4_8identityES13_S1D_vS1E_EENS_8epilogue10collective18CollectiveEpilogueINS1G_23Sm100TmaWarpSpecializedILi1ELi1ELi32ELb0ELb0EEEJSG_NS5_IJNSV_ISF_SC_EES1L_EEESH_SI_SH_SI_NS1G_6fusion15FusionCallbacksIS1K_NS1N_17LinearCombinationISH_fSH_fLNS_15FloatRoundStyleE2EEESG_S1M_JEEENS4_5SM1004TMEM4LOAD26SM100_TMEM_LOAD_16dp32b32xENS4_13SM90_TMA_LOADES1D_NS4_39AutoVectorizingCopyWithAssumedAlignmentILi128EEENS4_14SM90_TMA_STOREES1D_S1Z_S1Z_EEEvvEEEEvNT_6ParamsE) ;  /* 0xffffff8c02fc7950 */ /* 0x000fea0003c3ffff */
        .weak           $__internal_1_$__cuda_sm10x_tcgen05_guardrail_trap_phase_invalid_during_alloc
        .type           $__internal_1_$__cuda_sm10x_tcgen05_guardrail_trap_phase_invalid_during_alloc,@function
        .size           $__internal_1_$__cuda_sm10x_tcgen05_guardrail_trap_phase_invalid_during_alloc,($__internal_2_$__cuda_sm10x_tcgen05_guardrail_trap_unallocated_columns_being_dealloced - $__internal_1_$__cuda_sm10x_tcgen05_guardrail_trap_phase_invalid_during_alloc)
$__internal_1_$__cuda_sm10x_tcgen05_guardrail_trap_phase_invalid_during_alloc:
[----:B------:R-:W-:Y:S05]  /*7010*/  BPT.TRAP 0x1 ;  /* 0x000000040000795c */ /* 0x000fea0000300000 */
[----:B------:R-:W-:-:S04]  /*7020*/  MOV R5, 0x0 ;  /* 0x0000000000057802 */ /* 0x000fc80000000f00 */
[----:B------:R-:W-:Y:S05]  /*7030*/  RET.REL.NODEC R4 `(_ZN7cutlass13device_kernelINS_4gemm6kernel13GemmUniversalIN4cute5tupleIJiiiiEEENS1_10collective13CollectiveMmaINS1_35MainloopSm100TmaUmmaWarpSpecializedILi3ELi2ELi4ENS5_IJNS4_1CILi2EEESB_NSA_ILi1EEEEEEEENS5_IJNSA_ILi64EEESF_SF_EEENS_12float_e5m2_tENS5_IJlSC_lEEESH_SI_NS4_8TiledMMAINS4_8MMA_AtomIJNS4_10MMA_TraitsINS4_19SM100_MMA_F8F6F4_SSEJSH_SH_fSF_SF_NS4_17integral_constantINS4_4UMMA5MajorELSP_0EEESQ_NSN_INSO_7ScaleInELSR_0EEESS_EEEEEENS4_6LayoutINS5_IJSC_SC_SC_EEENS5_IJNSA_ILi0EEESX_SX_EEEEENS5_IJNS4_10UnderscoreES10_S10_EEEEENS4_23SM90_TMA_LOAD_MULTICASTENS4_14ComposedLayoutINS4_7SwizzleILi2ELi4ELi3EEENS4_18smem_ptr_flag_bitsILi8EEENSV_INS5_IJNSA_ILi8EEESF_EEENS5_IJSF_SC_EEEEEEEvNS4_8identityES13_S1D_vS1E_EENS_8epilogue10collective18CollectiveEpilogueINS1G_23Sm100TmaWarpSpecializedILi1ELi1ELi32ELb0ELb0EEEJSG_NS5_IJNSV_ISF_SC_EES1L_EEESH_SI_SH_SI_NS1G_6fusion15FusionCallbacksIS1K_NS1N_17LinearCombinationISH_fSH_fLNS_15FloatRoundStyleE2EEESG_S1M_JEEENS4_5SM1004TMEM4LOAD26SM100_TMEM_LOAD_16dp32b32xENS4_13SM90_TMA_LOADES1D_NS4_39AutoVectorizingCopyWithAssumedAlignmentILi128EEENS4_14SM90_TMA_STOREES1D_S1Z_S1Z_EEEvvEEEEvNT_6ParamsE) ;  /* 0xffffff8c04f07950 */ /* 0x000fea0003c3ffff */
        .weak           $__internal_2_$__cuda_sm10x_tcgen05_guardrail_trap_unallocated_columns_being_dealloced
        .type           $__internal_2_$__cuda_sm10x_tcgen05_guardrail_trap_unallocated_columns_being_dealloced,@function
        .size           $__internal_2_$__cuda_sm10x_tcgen05_guardrail_trap_unallocated_columns_being_dealloced,(.L_x_132 - $__internal_2_$__cuda_sm10x_tcgen05_guardrail_trap_unallocated_columns_being_dealloced)
$__internal_2_$__cuda_sm10x_tcgen05_guardrail_trap_unallocated_columns_being_dealloced:
[----:B------:R-:W-:Y:S05]  /*7040*/  BPT.TRAP 0x1 ;  /* 0x000000040000795c */ /* 0x000fea0000300000 */
[----:B------:R-:W-:-:S04]  /*7050*/  HFMA2 R3, -RZ, RZ, 0, 0 ;  /* 0x00000000ff037431 */ /* 0x000fc800000001ff */
[----:B------:R-:W-:Y:S05]  /*7060*/  RET.REL.NODEC R2 `(_ZN7cutlass13device_kernelINS_4gemm6kernel13GemmUniversalIN4cute5tupleIJiiiiEEENS1_10collective13CollectiveMmaINS1_35MainloopSm100TmaUmmaWarpSpecializedILi3ELi2ELi4ENS5_IJNS4_1CILi2EEESB_NSA_ILi1EEEEEEEENS5_IJNSA_ILi64EEESF_SF_EEENS_12float_e5m2_tENS5_IJlSC_lEEESH_SI_NS4_8TiledMMAINS4_8MMA_AtomIJNS4_10MMA_TraitsINS4_19SM100_MMA_F8F6F4_SSEJSH_SH_fSF_SF_NS4_17integral_constantINS4_4UMMA5MajorELSP_0EEESQ_NSN_INSO_7ScaleInELSR_0EEESS_EEEEEENS4_6LayoutINS5_IJSC_SC_SC_EEENS5_IJNSA_ILi0EEESX_SX_EEEEENS5_IJNS4_10UnderscoreES10_S10_EEEEENS4_23SM90_TMA_LOAD_MULTICASTENS4_14ComposedLayoutINS4_7SwizzleILi2ELi4ELi3EEENS4_18smem_ptr_flag_bitsILi8EEENSV_INS5_IJNSA_ILi8EEESF_EEENS5_IJSF_SC_EEEEEEEvNS4_8identityES13_S1D_vS1E_EENS_8epilogue10collective18CollectiveEpilogueINS1G_23Sm100TmaWarpSpecializedILi1ELi1ELi32ELb0ELb0EEEJSG_NS5_IJNSV_ISF_SC_EES1L_EEESH_SI_SH_SI_NS1G_6fusion15FusionCallbacksIS1K_NS1N_17LinearCombinationISH_fSH_fLNS_15FloatRoundStyleE2EEESG_S1M_JEEENS4_5SM1004TMEM4LOAD26SM100_TMEM_LOAD_16dp32b32xENS4_13SM90_TMA_LOADES1D_NS4_39AutoVectorizingCopyWithAssumedAlignmentILi128EEENS4_14SM90_TMA_STOREES1D_S1Z_S1Z_EEEvvEEEEvNT_6ParamsE) ;  /* 0xffffff8c02e47950 */ /* 0x000fea0003c3ffff */
.L_x_131:
[----:B------:R-:W-:-:S00]  /*7070*/  BRA `(.L_x_131) ;  /* 0xfffffffc00fc7947 */ /* 0x000fc0000383ffff */
[----:B------:R-:W-:-:S00]  /*7080*/  NOP ;  /* 0x0000000000007918 */ /* 0x000fc00000000000 */
[----:B------:R-:W-:-:S00]  /*7090*/  NOP ;  /* 0x0000000000007918 */ /* 0x000fc00000000000 */
[----:B------:R-:W-:-:S00]  /*70a0*/  NOP ;  /* 0x0000000000007918 */ /* 0x000fc00000000000 */
[----:B------:R-:W-:-:S00]  /*70b0*/  NOP ;  /* 0x0000000000007918 */ /* 0x000fc00000000000 */
[----:B------:R-:W-:-:S00]  /*70c0*/  NOP ;  /* 0x0000000000007918 */ /* 0x000fc00000000000 */
[----:B------:R-:W-:-:S00]  /*70d0*/  NOP ;  /* 0x0000000000007918 */ /* 0x000fc00000000000 */
[----:B------:R-:W-:-:S00]  /*70e0*/  NOP ;  /* 0x0000000000007918 */ /* 0x000fc00000000000 */
[----:B------:R-:W-:-:S00]  /*70f0*/  NOP ;  /* 0x0000000000007918 */ /* 0x000fc00000000000 */
.L_x_132:


//--------------------- .nv.global.init           --------------------------
	.section	.nv.global.init,"aw",@progbits
.nv.global.init:
	.type		$str$27,@object
	.size		$str$27,($str$28 - $str$27)
$str$27:
        /*0000*/ 	.byte	0x28, 0x61, 0x64, 0x64, 0x72, 0x65, 0x73, 0x73, 0x20, 0x26, 0x20, 0x6d, 0x61, 0x73, 0x6b, 0x29
        /*0010*/ 	.byte	0x20, 0x3d, 0x3d, 0x20, 0x30, 0x00
	.type		$str$28,@object
	.size		$str$28,($str$26 - $str$28)
$str$28:
        /*0016*/ 	.byte	0x2f, 0x74, 0x6d, 0x70, 0x2f, 0x63, 0x75, 0x74, 0x6c, 0x61, 0x73, 0x73, 0x5f, 0x73, 0x77, 0x65
        /*0026*/ 	.byte	0x65, 0x70, 0x5f, 0x73, 0x72, 0x63, 0x2f, 0x69, 0x6e, 0x63, 0x6c, 0x75, 0x64, 0x65, 0x2f, 0x63
        /*0036*/ 	.byte	0x75, 0x74, 0x65, 0x2f, 0x70, 0x6f, 0x69, 0x6e, 0x74, 0x65, 0x72, 0x5f, 0x66, 0x6c, 0x61, 0x67
        /*0046*/ 	.byte	0x67, 0x65, 0x64, 0x2e, 0x68, 0x70, 0x70, 0x00
	.type		$str$26,@object
	.size		$str$26,($str$25 - $str$26)
$str$26:
        /*004e*/ 	.byte	0x2f, 0x74, 0x6d, 0x70, 0x2f, 0x63, 0x75, 0x74, 0x6c, 0x61, 0x73, 0x73, 0x5f, 0x73, 0x77, 0x65
        /*005e*/ 	.byte	0x65, 0x70, 0x5f, 0x73, 0x72, 0x63, 0x2f, 0x69, 0x6e, 0x63, 0x6c, 0x75, 0x64, 0x65, 0x2f, 0x63
        /*006e*/ 	.byte	0x75, 0x74, 0x65, 0x2f, 0x61, 0x74, 0x6f, 0x6d, 0x2f, 0x63, 0x6f, 0x70, 0x79, 0x5f, 0x74, 0x72
        /*007e*/ 	.byte	0x61, 0x69, 0x74, 0x73, 0x5f, 0x73, 0x6d, 0x31, 0x30, 0x30, 0x2e, 0x68, 0x70, 0x70, 0x00
	.type		$str$25,@object
	.size		$str$25,(__unnamed_1 - $str$25)
$str$25:
        /*008d*/ 	.byte	0x28, 0x28, 0x75, 0x69, 0x6e, 0x74, 0x33, 0x32, 0x5f, 0x74, 0x28, 0x74, 0x68, 0x72, 0x65, 0x61
        /*009d*/ 	.byte	0x64, 0x49, 0x64, 0x78, 0x2e, 0x78, 0x29, 0x20, 0x2f, 0x20, 0x33, 0x32, 0x29, 0x20, 0x25, 0x20
        /*00ad*/ 	.byte	0x34, 0x29, 0x20, 0x3d, 0x3d, 0x20, 0x28, 0x28, 0x28, 0x74, 0x6d, 0x65, 0x6d, 0x5f, 0x61, 0x64
        /*00bd*/ 	.byte	0x64, 0x72, 0x20, 0x3e, 0x3e, 0x20, 0x31, 0x36, 0x29, 0x20, 0x2f, 0x20, 0x33, 0x32, 0x29, 0x20
        /*00cd*/ 	.byte	0x25, 0x20, 0x34, 0x29, 0x00
	.type		__unnamed_1,@object
	.size		__unnamed_1,(__unnamed_2 - __unnamed_1)
__unnamed_1:
        /*00d2*/ 	.byte	0x61, 0x75, 0x74, 0x6f, 0x20, 0x63, 0x75, 0x74, 0x65, 0x3a, 0x3a, 0x61, 0x73, 0x5f, 0x70, 0x6f
        /* <DEDUP_REMOVED lines=24> */
        /*0262*/ 	.byte	0x3c, 0x34, 0x30, 0x39, 0x36, 0x3e, 0x3e, 0x3e, 0x3e, 0x5d, 0x00
	.type		__unnamed_2,@object
	.size		__unnamed_2,(.L_2 - __unnamed_2)
__unnamed_2:
        /* <DEDUP_REMOVED lines=40> */
        /*04ed*/ 	.byte	0x74, 0x65, 0x3a, 0x3a, 0x43, 0x3c, 0x30, 0x3e, 0x3e, 0x3e, 0x3e, 0x5d, 0x00
.L_2:


//--------------------- .nv.shared._ZN7cutlass13device_kernelINS_4gemm6kernel13GemmUniversalIN4cute5tupleIJiiiiEEENS1_10collective13CollectiveMmaINS1_35MainloopSm100TmaUmmaWarpSpecializedILi3ELi2ELi4ENS5_IJNS4_1CILi2EEESB_NSA_ILi1EEEEEEEENS5_IJNSA_ILi64EEESF_SF_EEENS_12float_e5m2_tENS5_IJlSC_lEEESH_SI_NS4_8TiledMMAINS4_8MMA_AtomIJNS4_10MMA_TraitsINS4_19SM100_MMA_F8F6F4_SSEJSH_SH_fSF_SF_NS4_17integral_constantINS4_4UMMA5MajorELSP_0EEESQ_NSN_INSO_7ScaleInELSR_0EEESS_EEEEEENS4_6LayoutINS5_IJSC_SC_SC_EEENS5_IJNSA_ILi0EEESX_SX_EEEEENS5_IJNS4_10UnderscoreES10_S10_EEEEENS4_23SM90_TMA_LOAD_MULTICASTENS4_14ComposedLayoutINS4_7SwizzleILi2ELi4ELi3EEENS4_18smem_ptr_flag_bitsILi8EEENSV_INS5_IJNSA_ILi8EEESF_EEENS5_IJSF_SC_EEEEEEEvNS4_8identityES13_S1D_vS1E_EENS_8epilogue10collective18CollectiveEpilogueINS1G_23Sm100TmaWarpSpecializedILi1ELi1ELi32ELb0ELb0EEEJSG_NS5_IJNSV_ISF_SC_EES1L_EEESH_SI_SH_SI_NS1G_6fusion15FusionCallbacksIS1K_NS1N_17LinearCombinationISH_fSH_fLNS_15FloatRoundStyleE2EEESG_S1M_JEEENS4_5SM1004TMEM4LOAD26SM100_TMEM_LOAD_16dp32b32xENS4_13SM90_TMA_LOADES1D_NS4_39AutoVectorizingCopyWithAssumedAlignmentILi128EEENS4_14SM90_TMA_STOREES1D_S1Z_S1Z_EEEvvEEEEvNT_6ParamsE --------------------------
	.section	.nv.shared._ZN7cutlass13device_kernelINS_4gemm6kernel13GemmUniversalIN4cute5tupleIJiiiiEEENS1_10collective13CollectiveMmaINS1_35MainloopSm100TmaUmmaWarpSpecializedILi3ELi2ELi4ENS5_IJNS4_1CILi2EEESB_NSA_ILi1EEEEEEEENS5_IJNSA_ILi64EEESF_SF_EEENS_12float_e5m2_tENS5_IJlSC_lEEESH_SI_NS4_8TiledMMAINS4_8MMA_AtomIJNS4_10MMA_TraitsINS4_19SM100_MMA_F8F6F4_SSEJSH_SH_fSF_SF_NS4_17integral_constantINS4_4UMMA5MajorELSP_0EEESQ_NSN_INSO_7ScaleInELSR_0EEESS_EEEEEENS4_6LayoutINS5_IJSC_SC_SC_EEENS5_IJNSA_ILi0EEESX_SX_EEEEENS5_IJNS4_10UnderscoreES10_S10_EEEEENS4_23SM90_TMA_LOAD_MULTICASTENS4_14ComposedLayoutINS4_7SwizzleILi2ELi4ELi3EEENS4_18smem_ptr_flag_bitsILi8EEENSV_INS5_IJNSA_ILi8EEESF_EEENS5_IJSF_SC_EEEEEEEvNS4_8identityES13_S1D_vS1E_EENS_8epilogue10collective18CollectiveEpilogueINS1G_23Sm100TmaWarpSpecializedILi1ELi1ELi32ELb0ELb0EEEJSG_NS5_IJNSV_ISF_SC_EES1L_EEESH_SI_SH_SI_NS1G_6fusion15FusionCallbacksIS1K_NS1N_17LinearCombinationISH_fSH_fLNS_15FloatRoundStyleE2EEESG_S1M_JEEENS4_5SM1004TMEM4LOAD26SM100_TMEM_LOAD_16dp32b32xENS4_13SM90_TMA_LOADES1D_NS4_39AutoVectorizingCopyWithAssumedAlignmentILi128EEENS4_14SM90_TMA_STOREES1D_S1Z_S1Z_EEEvvEEEEvNT_6ParamsE,"aw",@nobits
	.sectionflags	@""
	.align	16
	.zero		1024


//--------------------- .nv.shared.reserved.0     --------------------------
	.section	.nv.shared.reserved.0,"aw",@nobits
	.weak		__nv_reservedSMEM_offset_0_alias
	.size		__nv_reservedSMEM_offset_0_alias, 0, 64
	.other		__nv_reservedSMEM_offset_0_alias,@"STO_CUDA_RESERVED_SHARED STV_DEFAULT"
__nv_reservedSMEM_offset_0_alias:
	.zero		0
.nv.shared.reserved.0:
	.zero		64
	.weak		__nv_reservedSMEM_tcgen05_partition
	.type		__nv_reservedSMEM_tcgen05_partition,@object
	.size		__nv_reservedSMEM_tcgen05_partition,(.L_0 - __nv_reservedSMEM_tcgen05_partition)
__nv_reservedSMEM_tcgen05_partition:
	.zero		32
.L_0:


//--------------------- .nv.global                --------------------------
	.section	.nv.global,"aw",@nobits
.nv.global:
	.type		_ZN39_INTERNAL_f63fabf5_4_k_cu_b9510a4a_99184cute1_E,@object
	.size		_ZN39_INTERNAL_f63fabf5_4_k_cu_b9510a4a_99184cute1_E,(_ZN39_INTERNAL_f63fabf5_4_k_cu_b9510a4a_99184cuda3std3__45__cpo6cbeginE - _ZN39_INTERNAL_f63fabf5_4_k_cu_b9510a4a_99184cute1_E)
_ZN39_INTERNAL_f63fabf5_4_k_cu_b9510a4a_99184cute1_E:
	.zero		1
	.type		_ZN39_INTERNAL_f63fabf5_4_k_cu_b9510a4a_99184cuda3std3__45__cpo6cbeginE,@object
	.size		_ZN39_INTERNAL_f63fabf5_4_k_cu_b9510a4a_99184cuda3std3__45__cpo6cbeginE,(_ZN39_INTERNAL_f63fabf5_4_k_cu_b9510a4a_99184cuda3std3__48in_placeE - _ZN39_INTERNAL_f63fabf5_4_k_cu_b9510a4a_99184cuda3std3__45__cpo6cbeginE)
_ZN39_INTERNAL_f63fabf5_4_k_cu_b9510a4a_99184cuda3std3__45__cpo6cbeginE:
	.zero		1
	.type		_ZN39_INTERNAL_f63fabf5_4_k_cu_b9510a4a_99184cuda3std3__48in_placeE,@object
	.size		_ZN39_INTERNAL_f63fabf5_4_k_cu_b9510a4a_99184cuda3std3__48in_placeE,(_ZN39_INTERNAL_f63fabf5_4_k_cu_b9510a4a_99184cuda3std6ranges3__45__cpo9iter_moveE - _ZN39_INTERNAL_f63fabf5_4_k_cu_b9510a4a_99184cuda3std3__48in_placeE)
_ZN39_INTERNAL_f63fabf5_4_k_cu_b9510a4a_99184cuda3std3__48in_placeE:
	.zero		1
	.type		_ZN39_INTERNAL_f63fabf5_4_k_cu_b9510a4a_99184cuda3std6ranges3__45__cpo9iter_moveE,@object
	.size		_ZN39_INTERNAL_f63fabf5_4_k_cu_b9510a4a_99184cuda3std6ranges3__45__cpo9iter_moveE,(_ZN39_INTERNAL_f63fabf5_4_k_cu_b9510a4a_99184cuda3std3__45__cpo5beginE - _ZN39_INTERNAL_f63fabf5_4_k_cu_b9510a4a_99184cuda3std6ranges3__45__cpo9iter_moveE)
_ZN39_INTERNAL_f63fabf5_4_k_cu_b9510a4a_99184cuda3std6ranges3__45__cpo9iter_moveE:
	.zero		1
	.type		_ZN39_INTERNAL_f63fabf5_4_k_cu_b9510a4a_99184cuda3std3__45__cpo5beginE,@object
	.size		_ZN39_INTERNAL_f63fabf5_4_k_cu_b9510a4a_99184cuda3std3__45__cpo5beginE,(_ZN39_INTERNAL_f63fabf5_4_k_cu_b9510a4a_99184cuda3std3__441_GLOBAL__N__f63fabf5_4_k_cu_b9510a4a_99186ignoreE - _ZN39_INTERNAL_f63fabf5_4_k_cu_b9510a4a_99184cuda3std3__45__cpo5beginE)
_ZN39_INTERNAL_f63fabf5_4_k_cu_b9510a4a_99184cuda3std3__45__cpo5beginE:
	.zero		1
	.type		_ZN39_INTERNAL_f63fabf5_4_k_cu_b9510a4a_99184cuda3std3__441_GLOBAL__N__f63fabf5_4_k_cu_b9510a4a_99186ignoreE,@object
	.size		_ZN39_INTERNAL_f63fabf5_4_k_cu_b9510a4a_99184cuda3std3__441_GLOBAL__N__f63fabf5_4_k_cu_b9510a4a_99186ignoreE,(_ZN39_INTERNAL_f63fabf5_4_k_cu_b9510a4a_99184cute7productE - _ZN39_INTERNAL_f63fabf5_4_k_cu_b9510a4a_99184cuda3std3__441_GLOBAL__N__f63fabf5_4_k_cu_b9510a4a_99186ignoreE)
_ZN39_INTERNAL_f63fabf5_4_k_cu_b9510a4a_99184cuda3std3__441_GLOBAL__N__f63fabf5_4_k_cu_b9510a4a_99186ignoreE:
	.zero		1
	.type		_ZN39_INTERNAL_f63fabf5_4_k_cu_b9510a4a_99184cute7productE,@object
	.size		_ZN39_INTERNAL_f63fabf5_4_k_cu_b9510a4a_99184cute7productE,(_ZN39_INTERNAL_f63fabf5_4_k_cu_b9510a4a_99184cuda3std3__45__cpo3endE - _ZN39_INTERNAL_f63fabf5_4_k_cu_b9510a4a_99184cute7productE)
_ZN39_INTERNAL_f63fabf5_4_k_cu_b9510a4a_99184cute7productE:
	.zero		1
	.type		_ZN39_INTERNAL_f63fabf5_4_k_cu_b9510a4a_99184cuda3std3__45__cpo3endE,@object
	.size		_ZN39_INTERNAL_f63fabf5_4_k_cu_b9510a4a_99184cuda3std3__45__cpo3endE,(_ZN39_INTERNAL_f63fabf5_4_k_cu_b9510a4a_99184cuda3std3__419piecewise_constructE - _ZN39_INTERNAL_f63fabf5_4_k_cu_b9510a4a_99184cuda3std3__45__cpo3endE)
_ZN39_INTERNAL_f63fabf5_4_k_cu_b9510a4a_99184cuda3std3__45__cpo3endE:
	.zero		1
	.type		_ZN39_INTERNAL_f63fabf5_4_k_cu_b9510a4a_99184cuda3std3__419piecewise_constructE,@object
	.size		_ZN39_INTERNAL_f63fabf5_4_k_cu_b9510a4a_99184cuda3std3__419piecewise_constructE,(_ZN39_INTERNAL_f63fabf5_4_k_cu_b9510a4a_99184cuda3std3__45__cpo4cendE - _ZN39_INTERNAL_f63fabf5_4_k_cu_b9510a4a_99184cuda3std3__419piecewise_constructE)
_ZN39_INTERNAL_f63fabf5_4_k_cu_b9510a4a_99184cuda3std3__419piecewise_constructE:
	.zero		1
	.type		_ZN39_INTERNAL_f63fabf5_4_k_cu_b9510a4a_99184cuda3std3__45__cpo4cendE,@object
	.size		_ZN39_INTERNAL_f63fabf5_4_k_cu_b9510a4a_99184cuda3std3__45__cpo4cendE,(_ZN39_INTERNAL_f63fabf5_4_k_cu_b9510a4a_99184cuda3std6ranges3__45__cpo4swapE - _ZN39_INTERNAL_f63fabf5_4_k_cu_b9510a4a_99184cuda3std3__45__cpo4cendE)
_ZN39_INTERNAL_f63fabf5_4_k_cu_b9510a4a_99184cuda3std3__45__cpo4cendE:
	.zero		1
	.type		_ZN39_INTERNAL_f63fabf5_4_k_cu_b9510a4a_99184cuda3std6ranges3__45__cpo4swapE,@object
	.size		_ZN39_INTERNAL_f63fabf5_4_k_cu_b9510a4a_99184cuda3std6ranges3__45__cpo4swapE,(.L_10 - _ZN39_INTERNAL_f63fabf5_4_k_cu_b9510a4a_99184cuda3std6ranges3__45__cpo4swapE)
_ZN39_INTERNAL_f63fabf5_4_k_cu_b9510a4a_99184cuda3std6ranges3__45__cpo4swapE:
	.zero		1
.L_10:


//--------------------- .nv.constant0._ZN7cutlass13device_kernelINS_4gemm6kernel13GemmUniversalIN4cute5tupleIJiiiiEEENS1_10collective13CollectiveMmaINS1_35MainloopSm100TmaUmmaWarpSpecializedILi3ELi2ELi4ENS5_IJNS4_1CILi2EEESB_NSA_ILi1EEEEEEEENS5_IJNSA_ILi64EEESF_SF_EEENS_12float_e5m2_tENS5_IJlSC_lEEESH_SI_NS4_8TiledMMAINS4_8MMA_AtomIJNS4_10MMA_TraitsINS4_19SM100_MMA_F8F6F4_SSEJSH_SH_fSF_SF_NS4_17integral_constantINS4_4UMMA5MajorELSP_0EEESQ_NSN_INSO_7ScaleInELSR_0EEESS_EEEEEENS4_6LayoutINS5_IJSC_SC_SC_EEENS5_IJNSA_ILi0EEESX_SX_EEEEENS5_IJNS4_10UnderscoreES10_S10_EEEEENS4_23SM90_TMA_LOAD_MULTICASTENS4_14ComposedLayoutINS4_7SwizzleILi2ELi4ELi3EEENS4_18smem_ptr_flag_bitsILi8EEENSV_INS5_IJNSA_ILi8EEESF_EEENS5_IJSF_SC_EEEEEEEvNS4_8identityES13_S1D_vS1E_EENS_8epilogue10collective18CollectiveEpilogueINS1G_23Sm100TmaWarpSpecializedILi1ELi1ELi32ELb0ELb0EEEJSG_NS5_IJNSV_ISF_SC_EES1L_EEESH_SI_SH_SI_NS1G_6fusion15FusionCallbacksIS1K_NS1N_17LinearCombinationISH_fSH_fLNS_15FloatRoundStyleE2EEESG_S1M_JEEENS4_5SM1004TMEM4LOAD26SM100_TMEM_LOAD_16dp32b32xENS4_13SM90_TMA_LOADES1D_NS4_39AutoVectorizingCopyWithAssumedAlignmentILi128EEENS4_14SM90_TMA_STOREES1D_S1Z_S1Z_EEEvvEEEEvNT_6ParamsE --------------------------
	.section	.nv.constant0._ZN7cutlass13device_kernelINS_4gemm6kernel13GemmUniversalIN4cute5tupleIJiiiiEEENS1_10collective13CollectiveMmaINS1_35MainloopSm100TmaUmmaWarpSpecializedILi3ELi2ELi4ENS5_IJNS4_1CILi2EEESB_NSA_ILi1EEEEEEEENS5_IJNSA_ILi64EEESF_SF_EEENS_12float_e5m2_tENS5_IJlSC_lEEESH_SI_NS4_8TiledMMAINS4_8MMA_AtomIJNS4_10MMA_TraitsINS4_19SM100_MMA_F8F6F4_SSEJSH_SH_fSF_SF_NS4_17integral_constantINS4_4UMMA5MajorELSP_0EEESQ_NSN_INSO_7ScaleInELSR_0EEESS_EEEEEENS4_6LayoutINS5_IJSC_SC_SC_EEENS5_IJNSA_ILi0EEESX_SX_EEEEENS5_IJNS4_10UnderscoreES10_S10_EEEEENS4_23SM90_TMA_LOAD_MULTICASTENS4_14ComposedLayoutINS4_7SwizzleILi2ELi4ELi3EEENS4_18smem_ptr_flag_bitsILi8EEENSV_INS5_IJNSA_ILi8EEESF_EEENS5_IJSF_SC_EEEEEEEvNS4_8identityES13_S1D_vS1E_EENS_8epilogue10collective18CollectiveEpilogueINS1G_23Sm100TmaWarpSpecializedILi1ELi1ELi32ELb0ELb0EEEJSG_NS5_IJNSV_ISF_SC_EES1L_EEESH_SI_SH_SI_NS1G_6fusion15FusionCallbacksIS1K_NS1N_17LinearCombinationISH_fSH_fLNS_15FloatRoundStyleE2EEESG_S1M_JEEENS4_5SM1004TMEM4LOAD26SM100_TMEM_LOAD_16dp32b32xENS4_13SM90_TMA_LOADES1D_NS4_39AutoVectorizingCopyWithAssumedAlignmentILi128EEENS4_14SM90_TMA_STOREES1D_S1Z_S1Z_EEEvvEEEEvNT_6ParamsE,"a",@progbits
	.sectionflags	@""
	.align	4
.nv.constant0._ZN7cutlass13device_kernelINS_4gemm6kernel13GemmUniversalIN4cute5tupleIJiiiiEEENS1_10collective13CollectiveMmaINS1_35MainloopSm100TmaUmmaWarpSpecializedILi3ELi2ELi4ENS5_IJNS4_1CILi2EEESB_NSA_ILi1EEEEEEEENS5_IJNSA_ILi64EEESF_SF_EEENS_12float_e5m2_tENS5_IJlSC_lEEESH_SI_NS4_8TiledMMAINS4_8MMA_AtomIJNS4_10MMA_TraitsINS4_19SM100_MMA_F8F6F4_SSEJSH_SH_fSF_SF_NS4_17integral_constantINS4_4UMMA5MajorELSP_0EEESQ_NSN_INSO_7ScaleInELSR_0EEESS_EEEEEENS4_6LayoutINS5_IJSC_SC_SC_EEENS5_IJNSA_ILi0EEESX_SX_EEEEENS5_IJNS4_10UnderscoreES10_S10_EEEEENS4_23SM90_TMA_LOAD_MULTICASTENS4_14ComposedLayoutINS4_7SwizzleILi2ELi4ELi3EEENS4_18smem_ptr_flag_bitsILi8EEENSV_INS5_IJNSA_ILi8EEESF_EEENS5_IJSF_SC_EEEEEEEvNS4_8identityES13_S1D_vS1E_EENS_8epilogue10collective18CollectiveEpilogueINS1G_23Sm100TmaWarpSpecializedILi1ELi1ELi32ELb0ELb0EEEJSG_NS5_IJNSV_ISF_SC_EES1L_EEESH_SI_SH_SI_NS1G_6fusion15FusionCallbacksIS1K_NS1N_17LinearCombinationISH_fSH_fLNS_15FloatRoundStyleE2EEESG_S1M_JEEENS4_5SM1004TMEM4LOAD26SM100_TMEM_LOAD_16dp32b32xENS4_13SM90_TMA_LOADES1D_NS4_39AutoVectorizingCopyWithAssumedAlignmentILi128EEENS4_14SM90_TMA_STOREES1D_S1Z_S1Z_EEEvvEEEEvNT_6ParamsE:
	.zero		2944


//--------------------- SYMBOLS --------------------------

	.type		.nv.reservedSmem.offset0,@object
	.size		.nv.reservedSmem.offset0,0x4
	.type		.nv.reservedSmem.cap,@object
	.size		.nv.reservedSmem.cap,0x4
	.type		__assertfail,@function
